	.target	sm_90a

	.elftype	@"ET_EXEC"


//--------------------- .note.nv.tkinfo           --------------------------
	.section	.note.nv.tkinfo,"",@"SHT_NOTE"
	.sectionflags	@"SHF_NOTE_NV_TKINFO"
	.tkinfo
        /*0018*/ 	.word	0x00000002
        /*0030*/ 	.string	""
        /*0030*/ 	.string	"ptxas"
        /*0030*/ 	.string	"Cuda compilation tools, release 13.0, V13.0.88"
        /*0030*/ 	.string	"Build cuda_13.0.r13.0/compiler.36424714_0"
        /*0030*/ 	.string	"-v  -suppress-debug-info  -lineinfo  -arch sm_90a "



//--------------------- .note.nv.cuinfo           --------------------------
	.section	.note.nv.cuinfo,"",@"SHT_NOTE"
	.sectionflags	@"SHF_NOTE_NV_CUINFO"
        /*0018*/ 	.short	0x0002
        /*001a*/ 	.short	0x005a
        /*001c*/ 	.short	0x0082
	.zero		2


//--------------------- .nv.info                  --------------------------
	.section	.nv.info,"",@"SHT_CUDA_INFO"
	.align	4


	//----- nvinfo : EIATTR_REGCOUNT
	.align		4
        /*0000*/ 	.byte	0x04, 0x2f
        /*0002*/ 	.short	(.L_1 - .L_0)
	.align		4
.L_0:
        /*0004*/ 	.word	index@(gluon_wgmma)
        /*0008*/ 	.word	0x0000009a


	//----- nvinfo : EIATTR_FRAME_SIZE
	.align		4
.L_1:
        /*000c*/ 	.byte	0x04, 0x11
        /*000e*/ 	.short	(.L_3 - .L_2)
	.align		4
.L_2:
        /*0010*/ 	.word	index@(gluon_wgmma)
        /*0014*/ 	.word	0x00000000


	//----- nvinfo : EIATTR_MIN_STACK_SIZE
	.align		4
.L_3:
        /*0018*/ 	.byte	0x04, 0x12
        /*001a*/ 	.short	(.L_5 - .L_4)
	.align		4
.L_4:
        /*001c*/ 	.word	index@(gluon_wgmma)
        /*0020*/ 	.word	0x00000000
.L_5:


//--------------------- .nv.compat                --------------------------
	.section	.nv.compat,"",@"SHT_CUDA_COMPAT_INFO"
	.align	4
        /*0000*/ 	.byte	0x02, 0x09, 0x01, 0x00, 0x02, 0x02, 0x04, 0x00, 0x02, 0x05, 0x05, 0x00, 0x03, 0x07, 0x01, 0x01
        /*0010*/ 	.byte	0x02, 0x03, 0x03, 0x00, 0x02, 0x06, 0x01, 0x00, 0x04, 0x0b, 0x08, 0x00, 0x00, 0x00, 0x00, 0x00
        /*0020*/ 	.byte	0x00, 0x00, 0x00, 0x00


//--------------------- .nv.info.gluon_wgmma      --------------------------
	.section	.nv.info.gluon_wgmma,"",@"SHT_CUDA_INFO"
	.sectionflags	@""
	.align	4


	//----- nvinfo : EIATTR_CUDA_API_VERSION
	.align		4
        /*0000*/ 	.byte	0x04, 0x37
        /*0002*/ 	.short	(.L_7 - .L_6)
.L_6:
        /*0004*/ 	.word	0x00000082


	//----- nvinfo : EIATTR_KPARAM_INFO
	.align		4
.L_7:
        /*0008*/ 	.byte	0x04, 0x17
        /*000a*/ 	.short	(.L_9 - .L_8)
.L_8:
        /*000c*/ 	.word	0x00000000
        /*0010*/ 	.short	0x000a
        /*0012*/ 	.short	0x0048
        /*0014*/ 	.byte	0x00, 0xf4, 0x21, 0x00


	//----- nvinfo : EIATTR_KPARAM_INFO
	.align		4
.L_9:
        /*0018*/ 	.byte	0x04, 0x17
        /*001a*/ 	.short	(.L_11 - .L_10)
.L_10:
        /*001c*/ 	.word	0x00000000
        /*0020*/ 	.short	0x0009
        /*0022*/ 	.short	0x0040
        /*0024*/ 	.byte	0x00, 0xf4, 0x21, 0x00


	//----- nvinfo : EIATTR_KPARAM_INFO
	.align		4
.L_11:
        /*0028*/ 	.byte	0x04, 0x17
        /*002a*/ 	.short	(.L_13 - .L_12)
.L_12:
        /*002c*/ 	.word	0x00000000
        /*0030*/ 	.short	0x0008
        /*0032*/ 	.short	0x0038
        /*0034*/ 	.byte	0x00, 0xf0, 0x21, 0x00


	//----- nvinfo : EIATTR_KPARAM_INFO
	.align		4
.L_13:
        /*0038*/ 	.byte	0x04, 0x17
        /*003a*/ 	.short	(.L_15 - .L_14)
.L_14:
        /*003c*/ 	.word	0x00000000
        /*0040*/ 	.short	0x0007
        /*0042*/ 	.short	0x0030
        /*0044*/ 	.byte	0x00, 0xf0, 0x21, 0x00


	//----- nvinfo : EIATTR_KPARAM_INFO
	.align		4
.L_15:
        /*0048*/ 	.byte	0x04, 0x17
        /*004a*/ 	.short	(.L_17 - .L_16)
.L_16:
        /*004c*/ 	.word	0x00000000
        /*0050*/ 	.short	0x0006
        /*0052*/ 	.short	0x0028
        /*0054*/ 	.byte	0x00, 0xf0, 0x21, 0x00


	//----- nvinfo : EIATTR_KPARAM_INFO
	.align		4
.L_17:
        /*0058*/ 	.byte	0x04, 0x17
        /*005a*/ 	.short	(.L_19 - .L_18)
.L_18:
        /*005c*/ 	.word	0x00000000
        /*0060*/ 	.short	0x0005
        /*0062*/ 	.short	0x0020
        /*0064*/ 	.byte	0x00, 0xf0, 0x11, 0x00


	//----- nvinfo : EIATTR_KPARAM_INFO
	.align		4
.L_19:
        /*0068*/ 	.byte	0x04, 0x17
        /*006a*/ 	.short	(.L_21 - .L_20)
.L_20:
        /*006c*/ 	.word	0x00000000
        /*0070*/ 	.short	0x0004
        /*0072*/ 	.short	0x001c
        /*0074*/ 	.byte	0x00, 0xf0, 0x11, 0x00


	//----- nvinfo : EIATTR_KPARAM_INFO
	.align		4
.L_21:
        /*0078*/ 	.byte	0x04, 0x17
        /*007a*/ 	.short	(.L_23 - .L_22)
.L_22:
        /*007c*/ 	.word	0x00000000
        /*0080*/ 	.short	0x0003
        /*0082*/ 	.short	0x0018
        /*0084*/ 	.byte	0x00, 0xf0, 0x11, 0x00


	//----- nvinfo : EIATTR_KPARAM_INFO
	.align		4
.L_23:
        /*0088*/ 	.byte	0x04, 0x17
        /*008a*/ 	.short	(.L_25 - .L_24)
.L_24:
        /*008c*/ 	.word	0x00000000
        /*0090*/ 	.short	0x0002
        /*0092*/ 	.short	0x0010
        /*0094*/ 	.byte	0x00, 0xf4, 0x21, 0x00


	//----- nvinfo : EIATTR_KPARAM_INFO
	.align		4
.L_25:
        /*0098*/ 	.byte	0x04, 0x17
        /*009a*/ 	.short	(.L_27 - .L_26)
.L_26:
        /*009c*/ 	.word	0x00000000
        /*00a0*/ 	.short	0x0001
        /*00a2*/ 	.short	0x0008
        /*00a4*/ 	.byte	0x00, 0xf4, 0x21, 0x00


	//----- nvinfo : EIATTR_KPARAM_INFO
	.align		4
.L_27:
        /*00a8*/ 	.byte	0x04, 0x17
        /*00aa*/ 	.short	(.L_29 - .L_28)
.L_28:
        /*00ac*/ 	.word	0x00000000
        /*00b0*/ 	.short	0x0000
        /*00b2*/ 	.short	0x0000
        /*00b4*/ 	.byte	0x00, 0xf4, 0x21, 0x00


	//----- nvinfo : EIATTR_SPARSE_MMA_MASK
	.align		4
.L_29:
        /*00b8*/ 	.byte	0x03, 0x50
        /*00ba*/ 	.short	0x0000


	//----- nvinfo : EIATTR_MAXREG_COUNT
	.align		4
        /*00bc*/ 	.byte	0x03, 0x1b
        /*00be*/ 	.short	0x00ff


	//----- nvinfo : EIATTR_NUM_BARRIERS
	.align		4
        /*00c0*/ 	.byte	0x02, 0x4c
        /*00c2*/ 	.byte	0x01
	.zero		1


	//----- nvinfo : EIATTR_MERCURY_ISA_VERSION
	.align		4
        /*00c4*/ 	.byte	0x03, 0x5f
        /*00c6*/ 	.short	0x0101


	//----- nvinfo : EIATTR_INT_WARP_WIDE_INSTR_OFFSETS
	.align		4
        /*00c8*/ 	.byte	0x04, 0x31
        /*00ca*/ 	.short	(.L_31 - .L_30)


	//   ....[0]....
.L_30:
        /*00cc*/ 	.word	0x00001590


	//   ....[1]....
        /*00d0*/ 	.word	0x000015b0


	//   ....[2]....
        /*00d4*/ 	.word	0x000015c0


	//   ....[3]....
        /*00d8*/ 	.word	0x000015d0


	//   ....[4]....
        /*00dc*/ 	.word	0x000016e0


	//   ....[5]....
        /*00e0*/ 	.word	0x00001cd0


	//   ....[6]....
        /*00e4*/ 	.word	0x00001ce0


	//   ....[7]....
        /*00e8*/ 	.word	0x00001d60


	//   ....[8]....
        /*00ec*/ 	.word	0x00001d70


	//   ....[9]....
        /*00f0*/ 	.word	0x00002270


	//   ....[10]....
        /*00f4*/ 	.word	0x00002290


	//----- nvinfo : EIATTR_COOP_GROUP_MASK_REGIDS
	.align		4
.L_31:
        /*00f8*/ 	.byte	0x04, 0x29
        /*00fa*/ 	.short	(.L_33 - .L_32)


	//   ....[0]....
.L_32:
        /*00fc*/ 	.word	0xffffffff


	//   ....[1]....
        /*0100*/ 	.word	0xffffffff


	//   ....[2]....
        /*0104*/ 	.word	0xffffffff


	//----- nvinfo : EIATTR_COOP_GROUP_INSTR_OFFSETS
	.align		4
.L_33:
        /*0108*/ 	.byte	0x04, 0x28
        /*010a*/ 	.short	(.L_35 - .L_34)


	//   ....[0]....
.L_34:
        /*010c*/ 	.word	0x00000140


	//   ....[1]....
        /*0110*/ 	.word	0x000006e0


	//   ....[2]....
        /*0114*/ 	.word	0x00000cb0


	//----- nvinfo : EIATTR_MBARRIER_INSTR_OFFSETS
	.align		4
.L_35:
        /*0118*/ 	.byte	0x04, 0x39
        /*011a*/ 	.short	(.L_37 - .L_36)


	//   ....[0]....
.L_36:
        /*011c*/ 	.word	0x00001730
        /*0120*/ 	.word	0x000000ff
        /*0124*/ 	.word	0x00028000
        /*0128*/ 	.short	0x0100
        /*012a*/ 	.byte	0x14
	.zero		1


	//   ....[1]....
        /*012c*/ 	.word	0x00001750
        /*0130*/ 	.word	0x000000ff
        /*0134*/ 	.word	0x00028008
        /*0138*/ 	.short	0x0100
        /*013a*/ 	.byte	0x14
	.zero		1


	//   ....[2]....
        /*013c*/ 	.word	0x00001780
        /*0140*/ 	.word	0x000000ff
        /*0144*/ 	.word	0x00028010
        /*0148*/ 	.short	0x0100
        /*014a*/ 	.byte	0x14
	.zero		1


	//   ....[3]....
        /*014c*/ 	.word	0x000017a0
        /*0150*/ 	.word	0x000000ff
        /*0154*/ 	.word	0x00028018
        /*0158*/ 	.short	0x0100
        /*015a*/ 	.byte	0x14
	.zero		1


	//   ....[4]....
        /*015c*/ 	.word	0x00001e30
        /*0160*/ 	.word	0x000000ff
        /*0164*/ 	.word	0x00028000
        /*0168*/ 	.short	0x010a
        /*016a*/ 	.byte	0x1e
	.zero		1


	//   ....[5]....
        /*016c*/ 	.word	0x00002140
        /*0170*/ 	.word	0x000000ff
        /*0174*/ 	.word	0x00028000
        /*0178*/ 	.short	0x0108
        /*017a*/ 	.byte	0x14
	.zero		1


	//   ....[6]....
        /*017c*/ 	.word	0x00002220
        /*0180*/ 	.word	0x000000ff
        /*0184*/ 	.word	0x00028008
        /*0188*/ 	.short	0x0108
        /*018a*/ 	.byte	0x14
	.zero		1


	//   ....[7]....
        /*018c*/ 	.word	0x00002340
        /*0190*/ 	.word	0x000000ff
        /*0194*/ 	.word	0x00028010
        /*0198*/ 	.short	0x0108
        /*019a*/ 	.byte	0x14
	.zero		1


	//   ....[8]....
        /*019c*/ 	.word	0x00002420
        /*01a0*/ 	.word	0x000000ff
        /*01a4*/ 	.word	0x00028018
        /*01a8*/ 	.short	0x0108
        /*01aa*/ 	.byte	0x14
	.zero		1


	//   ....[9]....
        /*01ac*/ 	.word	0x00002ac0
        /*01b0*/ 	.word	0x000000ff
        /*01b4*/ 	.word	0x00028000
        /*01b8*/ 	.short	0x010a
        /*01ba*/ 	.byte	0x1e
	.zero		1


	//----- nvinfo : EIATTR_NUM_MBARRIERS
	.align		4
.L_37:
        /*01bc*/ 	.byte	0x03, 0x38
        /*01be*/ 	.short	0x0004


	//----- nvinfo : EIATTR_EXIT_INSTR_OFFSETS
	.align		4
        /*01c0*/ 	.byte	0x04, 0x1c
        /*01c2*/ 	.short	(.L_39 - .L_38)


	//   ....[0]....
.L_38:
        /*01c4*/ 	.word	0x00002ab0


	//----- nvinfo : EIATTR_REQNTID
	.align		4
.L_39:
        /*01c8*/ 	.byte	0x04, 0x10
        /*01ca*/ 	.short	(.L_41 - .L_40)
.L_40:
        /*01cc*/ 	.word	0x00000080
        /*01d0*/ 	.word	0x00000001
        /*01d4*/ 	.word	0x00000001


	//----- nvinfo : EIATTR_CRS_STACK_SIZE
	.align		4
.L_41:
        /*01d8*/ 	.byte	0x04, 0x1e
        /*01da*/ 	.short	(.L_43 - .L_42)
.L_42:
        /*01dc*/ 	.word	0x00000000


	//----- nvinfo : EIATTR_CBANK_PARAM_SIZE
	.align		4
.L_43:
        /*01e0*/ 	.byte	0x03, 0x19
        /*01e2*/ 	.short	0x0050


	//----- nvinfo : EIATTR_PARAM_CBANK
	.align		4
        /*01e4*/ 	.byte	0x04, 0x0a
        /*01e6*/ 	.short	(.L_45 - .L_44)
	.align		4
.L_44:
        /*01e8*/ 	.word	index@(.nv.constant0.gluon_wgmma)
        /*01ec*/ 	.short	0x0210
        /*01ee*/ 	.short	0x0050


	//----- nvinfo : EIATTR_SW_WAR
	.align		4
.L_45:
        /*01f0*/ 	.byte	0x04, 0x36
        /*01f2*/ 	.short	(.L_47 - .L_46)
.L_46:
        /*01f4*/ 	.word	0x00000008
.L_47:


//--------------------- .nv.callgraph             --------------------------
	.section	.nv.callgraph,"",@"SHT_CUDA_CALLGRAPH"
	.align	4
	.sectionentsize	8
	.align		4
        /*0000*/ 	.word	0x00000000
	.align		4
        /*0004*/ 	.word	0xffffffff
	.align		4
        /*0008*/ 	.word	0x00000000
	.align		4
        /*000c*/ 	.word	0xfffffffe
	.align		4
        /*0010*/ 	.word	0x00000000
	.align		4
        /*0014*/ 	.word	0xfffffffd
	.align		4
        /*0018*/ 	.word	0x00000000
	.align		4
        /*001c*/ 	.word	0xfffffffc


//--------------------- .text.gluon_wgmma         --------------------------
	.section	.text.gluon_wgmma,"ax",@progbits
	.align	128
        .global         gluon_wgmma
        .type           gluon_wgmma,@function
        .size           gluon_wgmma,(.L_x_53 - gluon_wgmma)
        .other          gluon_wgmma,@"STO_CUDA_ENTRY STV_DEFAULT"
gluon_wgmma:
.text.gluon_wgmma:
[----:B------:R-:W-:Y:S01]  /*0000*/  LDC R1, c[0x0][0x28] ;  /* 0x00000a00ff017b82 */ /* 0x000fe20000000800 */
[----:B------:R-:W1:Y:S07]  /*0010*/  S2R R0, SR_TID.X ;  /* 0x0000000000007919 */ /* 0x000e6e0000002100 */
[----:B------:R-:W2:Y:S01]  /*0020*/  S2UR UR4, SR_CgaCtaId ;  /* 0x00000000000479c3 */ /* 0x000ea20000008800 */
[----:B------:R-:W-:Y:S01]  /*0030*/  UMOV UR20, 0x400 ;  /* 0x0000040000147882 */ /* 0x000fe20000000000 */
[----:B------:R-:W-:Y:S01]  /*0040*/  ULDC UR6, c[0x0][0xc] ;  /* 0x0000030000067ab9 */ /* 0x000fe20000000800 */
[----:B------:R-:W-:Y:S01]  /*0050*/  ULDC.64 UR26, c[0x0][0x250] ;  /* 0x00009400001a7ab9 */ /* 0x000fe20000000a00 */
[----:B------:R-:W-:Y:S04]  /*0060*/  BSSY B0, `(.L_x_0) ;  /* 0x000001e000007945 */ /* 0x000fe80003800000 */
[----:B------:R-:W3:Y:S08]  /*0070*/  LDC R12, c[0x0][0x230] ;  /* 0x00008c00ff0c7b82 */ /* 0x000ef00000000800 */
[----:B------:R-:W-:Y:S08]  /*0080*/  S2UR UR32, SR_CTAID.Y ;  /* 0x00000000002079c3 */ /* 0x000ff00000002600 */
[----:B------:R-:W4:Y:S01]  /*0090*/  S2UR UR5, SR_CTAID.Z ;  /* 0x00000000000579c3 */ /* 0x000f220000002700 */
[----:B--2---:R-:W-:-:S03]  /*00a0*/  ULEA UR20, UR4, UR20, 0x18 ;  /* 0x0000001404147291 */ /* 0x004fc6000f8ec03f */
[----:B------:R-:W-:Y:S01]  /*00b0*/  ULDC UR4, c[0x0][0x10] ;  /* 0x0000040000047ab9 */ /* 0x000fe20000000800 */
[----:B-1----:R-:W-:-:S03]  /*00c0*/  LOP3.LUT R7, R0, 0x7f, RZ, 0xc0, !PT ;  /* 0x0000007f00077812 */ /* 0x002fc600078ec0ff */
[----:B------:R-:W1:Y:S01]  /*00d0*/  S2UR UR21, SR_CTAID.X ;  /* 0x00000000001579c3 */ /* 0x000e620000002500 */
[----:B---3--:R-:W-:Y:S01]  /*00e0*/  VIADD R5, R12, 0xffffffff ;  /* 0xffffffff0c057836 */ /* 0x008fe20000000000 */
[C---:B------:R-:W-:Y:S02]  /*00f0*/  ISETP.GE.U32.AND P0, PT, R7.reuse, 0x20, PT ;  /* 0x000000200700780c */ /* 0x040fe40003f06070 */
[C---:B------:R-:W-:Y:S02]  /*0100*/  ISETP.NE.U32.AND P2, PT, R7.reuse, RZ, PT ;  /* 0x000000ff0700720c */ /* 0x040fe40003f45070 */
[----:B------:R-:W-:Y:S02]  /*0110*/  LEA R4, R7, UR20, 0x2 ;  /* 0x0000001407047c11 */ /* 0x000fe4000f8e10ff */
[----:B------:R-:W2:Y:S07]  /*0120*/  LDC R6, c[0x0][0x228] ;  /* 0x00008a00ff067b82 */ /* 0x000eae0000000800 */
[----:B------:R3:W-:Y:S01]  /*0130*/  @!P0 STS [R4], RZ ;  /* 0x000000ff04008388 */ /* 0x0007e20000000800 */
[----:B------:R-:W-:-:S03]  /*0140*/  NOP ;  /* 0x0000000000007918 */ /* 0x000fc60000000000 */
[----:B------:R3:W-:Y:S01]  /*0150*/  @!P2 STS [UR20+0x20], R5 ;  /* 0x00002005ff00a988 */ /* 0x0007e20008000814 */
[----:B----4-:R-:W-:-:S04]  /*0160*/  UIMAD UR4, UR5, UR4, UR32 ;  /* 0x00000004050472a4 */ /* 0x010fc8000f8e0220 */
[----:B-1----:R-:W-:-:S04]  /*0170*/  UIMAD UR4, UR4, UR6, UR21 ;  /* 0x00000006040472a4 */ /* 0x002fc8000f8e0215 */
[----:B------:R-:W-:Y:S01]  /*0180*/  UIMAD UR5, UR4, 0x180, URZ ;  /* 0x00000180040578a4 */ /* 0x000fe2000f8e023f */
[----:B--2---:R-:W-:Y:S02]  /*0190*/  VIADD R6, R6, 0xffffffff ;  /* 0xffffffff06067836 */ /* 0x004fe40000000000 */
[----:B------:R-:W-:Y:S01]  /*01a0*/  UMOV UR4, URZ ;  /* 0x0000003f00047c82 */ /* 0x000fe20008000000 */
[----:B------:R-:W-:-:S04]  /*01b0*/  UIADD3 UR22, UP0, UR5, UR26, URZ ;  /* 0x0000001a05167290 */ /* 0x000fc8000ff1e03f */
[----:B------:R-:W-:Y:S01]  /*01c0*/  ULEA.HI.X.SX32 UR23, UR5, UR27, 0x1, UP0 ;  /* 0x0000001b05177291 */ /* 0x000fe200080f0e3f */
[----:B---3--:R-:W-:Y:S11]  /*01d0*/  @P2 BRA `(.L_x_1) ;  /* 0x0000000000182947 */ /* 0x008ff60003800000 */
[----:B------:R-:W1:Y:S01]  /*01e0*/  LDS R2, [UR20+0x8] ;  /* 0x00000814ff027984 */ /* 0x000e620008000800 */
[----:B------:R-:W2:Y:S01]  /*01f0*/  LDC.64 R8, c[0x0][0x210] ;  /* 0x00008400ff087b82 */ /* 0x000ea20000000a00 */
[----:B------:R-:W-:Y:S02]  /*0200*/  IMAD.MOV.U32 R3, RZ, RZ, 0x70 ;  /* 0x00000070ff037424 */ /* 0x000fe400078e00ff */
[----:B--2---:R2:W-:Y:S03]  /*0210*/  STS.64 [UR20], R8 ;  /* 0x00000008ff007988 */ /* 0x0045e60008000a14 */
[----:B-1----:R-:W-:-:S05]  /*0220*/  LOP3.LUT R2, R2, 0x10, R3, 0xd8, !PT ;  /* 0x0000001002027812 */ /* 0x002fca00078ed803 */
[----:B------:R2:W-:Y:S02]  /*0230*/  STS [UR20+0x8], R2 ;  /* 0x00000802ff007988 */ /* 0x0005e40008000814 */
.L_x_1:
[----:B------:R-:W-:Y:S05]  /*0240*/  BSYNC B0 ;  /* 0x0000000000007941 */ /* 0x000fea0003800000 */
.L_x_0:
[----:B------:R-:W-:Y:S04]  /*0250*/  BSSY B0, `(.L_x_2) ;  /* 0x000000a000007945 */ /* 0x000fe80003800000 */
[----:B------:R-:W-:Y:S05]  /*0260*/  @P2 BRA `(.L_x_3) ;  /* 0x0000000000202947 */ /* 0x000fea0003800000 */
[----:B--2---:R-:W1:Y:S01]  /*0270*/  LDS R2, [UR20+0x34] ;  /* 0x00003414ff027984 */ /* 0x004e620008000800 */
[----:B------:R-:W-:Y:S02]  /*0280*/  IMAD.MOV.U32 R3, RZ, RZ, 0x7f000000 ;  /* 0x7f000000ff037424 */ /* 0x000fe400078e00ff */
[----:B------:R-:W-:Y:S01]  /*0290*/  @!P2 IMAD.MOV.U32 R8, RZ, RZ, 0x3f ;  /* 0x0000003fff08a424 */ /* 0x000fe200078e00ff */
[----:B------:R-:W2:Y:S02]  /*02a0*/  @!P2 LDS R9, [UR20+0x38] ;  /* 0x00003814ff09a984 */ /* 0x000ea40008000800 */
[----:B-1----:R-:W-:Y:S02]  /*02b0*/  LOP3.LUT R2, R2, 0xff000000, R3, 0xb8, !PT ;  /* 0xff00000002027812 */ /* 0x002fe400078eb803 */
[----:B--2---:R-:W-:-:S03]  /*02c0*/  @!P2 LOP3.LUT R3, R9, 0xff, R8, 0xb8, !PT ;  /* 0x000000ff0903a812 */ /* 0x004fc600078eb808 */
[----:B------:R1:W-:Y:S04]  /*02d0*/  STS [UR20+0x34], R2 ;  /* 0x00003402ff007988 */ /* 0x0003e80008000814 */
[----:B------:R1:W-:Y:S02]  /*02e0*/  @!P2 STS [UR20+0x38], R3 ;  /* 0x00003803ff00a988 */ /* 0x0003e40008000814 */
.L_x_3:
[----:B------:R-:W-:Y:S05]  /*02f0*/  BSYNC B0 ;  /* 0x0000000000007941 */ /* 0x000fea0003800000 */
.L_x_2:
[----:B------:R-:W-:Y:S04]  /*0300*/  BSSY B0, `(.L_x_4) ;  /* 0x000000a000007945 */ /* 0x000fe80003800000 */
[----:B------:R-:W-:Y:S05]  /*0310*/  @P2 BRA `(.L_x_5) ;  /* 0x0000000000202947 */ /* 0x000fea0003800000 */
[----:B-12---:R-:W1:Y:S01]  /*0320*/  LDS R2, [UR20+0x1c] ;  /* 0x00001c14ff027984 */ /* 0x006e620008000800 */
[----:B------:R-:W2:Y:S03]  /*0330*/  LDC.64 R10, c[0x0][0x238] ;  /* 0x00008e00ff0a7b82 */ /* 0x000ea60000000a00 */
[----:B------:R3:W-:Y:S01]  /*0340*/  STS [UR20+0x24], R6 ;  /* 0x00002406ff007988 */ /* 0x0007e20008000814 */
[--C-:B--2---:R-:W-:Y:S02]  /*0350*/  SHF.R.U32.HI R9, RZ, 0x4, R11.reuse ;  /* 0x00000004ff097819 */ /* 0x104fe4000001160b */
[----:B------:R-:W-:-:S05]  /*0360*/  SHF.R.U64 R3, R10, 0x4, R11 ;  /* 0x000000040a037819 */ /* 0x000fca000000120b */
[----:B------:R3:W-:Y:S01]  /*0370*/  STS [UR20+0xc], R3 ;  /* 0x00000c03ff007988 */ /* 0x0007e20008000814 */
[----:B-1----:R-:W-:-:S05]  /*0380*/  LOP3.LUT R2, R2, 0xf, R9, 0xb8, !PT ;  /* 0x0000000f02027812 */ /* 0x002fca00078eb809 */
[----:B------:R3:W-:Y:S02]  /*0390*/  STS [UR20+0x1c], R2 ;  /* 0x00001c02ff007988 */ /* 0x0007e40008000814 */
.L_x_5:
[----:B------:R-:W-:Y:S05]  /*03a0*/  BSYNC B0 ;  /* 0x0000000000007941 */ /* 0x000fea0003800000 */
.L_x_4:
[----:B------:R-:W-:Y:S04]  /*03b0*/  BSSY B1, `(.L_x_6) ;  /* 0x000001d000017945 */ /* 0x000fe80003800000 */
[----:B------:R-:W-:Y:S04]  /*03c0*/  BSSY B0, `(.L_x_7) ;  /* 0x0000018000007945 */ /* 0x000fe80003800000 */
[----:B------:R-:W-:Y:S05]  /*03d0*/  @P2 BRA `(.L_x_8) ;  /* 0x00000000001c2947 */ /* 0x000fea0003800000 */
[----:B-123--:R-:W1:Y:S02]  /*03e0*/  LDS R2, [UR20+0x34] ;  /* 0x00003414ff027984 */ /* 0x00ee640008000800 */
[----:B-1----:R-:W-:-:S05]  /*03f0*/  LOP3.LUT R2, R2, 0x7, RZ, 0xb8, !PT ;  /* 0x0000000702027812 */ /* 0x002fca00078eb8ff */
[----:B------:R1:W-:Y:S01]  /*0400*/  STS [UR20+0x34], R2 ;  /* 0x00003402ff007988 */ /* 0x0003e20008000814 */
[----:B------:R-:W-:Y:S05]  /*0410*/  @P2 BRA `(.L_x_9) ;  /* 0x00000000001c2947 */ /* 0x000fea0003800000 */
[----:B-1----:R-:W1:Y:S02]  /*0420*/  LDS R2, [UR20+0x34] ;  /* 0x00003414ff027984 */ /* 0x002e640008000800 */
[----:B-1----:R-:W-:-:S05]  /*0430*/  LOP3.LUT R2, R2, 0x38, RZ, 0xb8, !PT ;  /* 0x0000003802027812 */ /* 0x002fca00078eb8ff */
[----:B------:R4:W-:Y:S02]  /*0440*/  STS [UR20+0x34], R2 ;  /* 0x00003402ff007988 */ /* 0x0009e40008000814 */
.L_x_8:
[----:B------:R-:W-:Y:S05]  /*0450*/  @P2 BRA `(.L_x_10) ;  /* 0x00000000001c2947 */ /* 0x000fea0003800000 */
[----:B-1234-:R-:W1:Y:S02]  /*0460*/  LDS R2, [UR20+0x8] ;  /* 0x00000814ff027984 */ /* 0x01ee640008000800 */
[----:B-1----:R-:W-:-:S05]  /*0470*/  LOP3.LUT R2, R2, 0x780, RZ, 0xb8, !PT ;  /* 0x0000078002027812 */ /* 0x002fca00078eb8ff */
[----:B------:R2:W-:Y:S02]  /*0480*/  STS [UR20+0x8], R2 ;  /* 0x00000802ff007988 */ /* 0x0005e40008000814 */
.L_x_9:
[----:B------:R-:W-:Y:S05]  /*0490*/  @P2 BRA `(.L_x_11) ;  /* 0x0000000000282947 */ /* 0x000fea0003800000 */
[----:B-12---:R-:W1:Y:S02]  /*04a0*/  LDS R2, [UR20+0x8] ;  /* 0x00000814ff027984 */ /* 0x006e640008000800 */
[----:B-1----:R-:W-:-:S05]  /*04b0*/  LOP3.LUT R2, R2, 0x1800, RZ, 0xb8, !PT ;  /* 0x0000180002027812 */ /* 0x002fca00078eb8ff */
[----:B------:R5:W-:Y:S02]  /*04c0*/  STS [UR20+0x8], R2 ;  /* 0x00000802ff007988 */ /* 0x000be40008000814 */
.L_x_10:
[----:B------:R-:W-:Y:S05]  /*04d0*/  @P2 BREAK B0 ;  /* 0x0000000000002942 */ /* 0x000fea0003800000 */
[----:B------:R-:W-:Y:S05]  /*04e0*/  @P2 BRA `(.L_x_12) ;  /* 0x0000000000242947 */ /* 0x000fea0003800000 */
[----:B-1-3--:R-:W1:Y:S01]  /*04f0*/  LDS R3, [UR20+0x8] ;  /* 0x00000814ff037984 */ /* 0x00ae620008000800 */
[----:B--2-45:R-:W-:-:S05]  /*0500*/  IMAD.MOV.U32 R2, RZ, RZ, 0x6000 ;  /* 0x00006000ff027424 */ /* 0x034fca00078e00ff */
[----:B-1----:R-:W-:-:S04]  /*0510*/  LOP3.LUT R2, R3, 0x6000, R2, 0xd8, !PT ;  /* 0x0000600003027812 */ /* 0x002fc800078ed802 */
[----:B------:R-:W-:-:S05]  /*0520*/  LOP3.LUT R2, R2, 0x400000, RZ, 0xb8, !PT ;  /* 0x0040000002027812 */ /* 0x000fca00078eb8ff */
[----:B------:R3:W-:Y:S02]  /*0530*/  STS [UR20+0x8], R2 ;  /* 0x00000802ff007988 */ /* 0x0007e40008000814 */
.L_x_11:
[----:B------:R-:W-:Y:S05]  /*0540*/  BSYNC B0 ;  /* 0x0000000000007941 */ /* 0x000fea0003800000 */
.L_x_7:
[----:B-123--:R-:W1:Y:S02]  /*0550*/  @!P2 LDS R2, [UR20+0x8] ;  /* 0x00000814ff02a984 */ /* 0x00ee640008000800 */
[----:B-1----:R-:W-:-:S05]  /*0560*/  @!P2 LOP3.LUT R2, R2, 0x8000, RZ, 0xb8, !PT ;  /* 0x000080000202a812 */ /* 0x002fca00078eb8ff */
[----:B------:R1:W-:Y:S02]  /*0570*/  @!P2 STS [UR20+0x8], R2 ;  /* 0x00000802ff00a988 */ /* 0x0003e40008000814 */
.L_x_12:
[----:B------:R-:W-:Y:S05]  /*0580*/  BSYNC B1 ;  /* 0x0000000000017941 */ /* 0x000fea0003800000 */
.L_x_6:
[----:B------:R-:W-:Y:S05]  /*0590*/  WARPSYNC.ALL ;  /* 0x0000000000007948 */ /* 0x000fea0003800000 */
[----:B------:R-:W-:Y:S05]  /*05a0*/  @P0 BRA `(.L_x_13) ;  /* 0x0000000000280947 */ /* 0x000fea0003800000 */
[----:B-12345:R-:W1:Y:S01]  /*05b0*/  S2R R2, SR_LANEID ;  /* 0x0000000000027919 */ /* 0x03ee620000000000 */
[----:B------:R-:W-:Y:S05]  /*05c0*/  WARPSYNC.ALL ;  /* 0x0000000000007948 */ /* 0x000fea0003800000 */
[----:B-1----:R-:W-:-:S05]  /*05d0*/  IMAD.SHL.U32 R8, R2, 0x4, RZ ;  /* 0x0000000402087824 */ /* 0x002fca00078e00ff */
[----:B------:R-:W1:Y:S01]  /*05e0*/  LDS R9, [R8+UR20] ;  /* 0x0000001408097984 */ /* 0x000e620008000800 */
[----:B------:R-:W-:-:S05]  /*05f0*/  IADD3 R2, P1, R8, UR22, RZ ;  /* 0x0000001608027c10 */ /* 0x000fca000ff3e0ff */
[----:B------:R-:W-:-:S05]  /*0600*/  IMAD.X R3, RZ, RZ, UR23, P1 ;  /* 0x00000017ff037e24 */ /* 0x000fca00088e06ff */
[----:B-1----:R1:W2:Y:S01]  /*0610*/  ATOMG.E.EXCH.STRONG.GPU PT, RZ, [R2], R9 ;  /* 0x0000000902ff73a8 */ /* 0x0022a200041ee100 */
[----:B------:R-:W-:-:S04]  /*0620*/  DEPBAR {5,4,3,2,1,0} ;  /* 0x0000003f0000791a */ /* 0x000fc80000000000 */
[----:B------:R1:W-:Y:S01]  /*0630*/  UTMACCTL.IV [UR22] ;  /* 0x00000000160079b9 */ /* 0x0003e20008000000 */
[----:B------:R-:W-:Y:S01]  /*0640*/  NOP ;  /* 0x0000000000007918 */ /* 0x000fe20000000000 */
.L_x_13:
[----:B------:R-:W-:Y:S05]  /*0650*/  @P0 BRA `(.L_x_14) ;  /* 0x00000000000c0947 */ /* 0x000fea0003800000 */
[----:B------:R0:W-:Y:S01]  /*0660*/  UTMACMDFLUSH ;  /* 0x00000000000079b7 */ /* 0x0001e20000000000 */
[----:B------:R-:W-:Y:S05]  /*0670*/  @P0 BRA `(.L_x_14) ;  /* 0x0000000000040947 */ /* 0x000fea0003800000 */
[----:B------:R-:W-:-:S04]  /*0680*/  DEPBAR.LE SB0, 0x0 ;  /* 0x000080000000791a */ /* 0x000fc80000000000 */
.L_x_14:
[----:B------:R-:W-:Y:S05]  /*0690*/  WARPSYNC.ALL ;  /* 0x0000000000007948 */ /* 0x000fea0003800000 */
[----:B--2---:R-:W-:Y:S06]  /*06a0*/  BAR.SYNC.DEFER_BLOCKING 0x0 ;  /* 0x0000000000007b1d */ /* 0x004fec0000010000 */
[----:B------:R-:W-:Y:S02]  /*06b0*/  BSSY B1, `(.L_x_15) ;  /* 0x000000b000017945 */ /* 0x000fe40003800000 */
[----:B------:R-:W-:Y:S06]  /*06c0*/  BAR.SYNC.DEFER_BLOCKING 0x0 ;  /* 0x0000000000007b1d */ /* 0x000fec0000010000 */
[----:B------:R2:W-:Y:S01]  /*06d0*/  @!P0 STS [R4], RZ ;  /* 0x000000ff04008388 */ /* 0x0005e20000000800 */
[----:B------:R-:W-:Y:S01]  /*06e0*/  NOP ;  /* 0x0000000000007918 */ /* 0x000fe20000000000 */
[----:B------:R-:W-:Y:S05]  /*06f0*/  @P2 BRA `(.L_x_16) ;  /* 0x0000000000182947 */ /* 0x000fea0003800000 */
[----:B-1-345:R-:W1:Y:S01]  /*0700*/  LDS R2, [UR20+0x8] ;  /* 0x00000814ff027984 */ /* 0x03ae620008000800 */
[----:B------:R-:W3:Y:S01]  /*0710*/  LDC.64 R8, c[0x0][0x218] ;  /* 0x00008600ff087b82 */ /* 0x000ee20000000a00 */
[----:B------:R-:W-:Y:S02]  /*0720*/  IMAD.MOV.U32 R3, RZ, RZ, 0x70 ;  /* 0x00000070ff037424 */ /* 0x000fe400078e00ff */
[----:B---3--:R3:W-:Y:S03]  /*0730*/  STS.64 [UR20], R8 ;  /* 0x00000008ff007988 */ /* 0x0087e60008000a14 */
[----:B-1----:R-:W-:-:S05]  /*0740*/  LOP3.LUT R2, R2, 0x10, R3, 0xd8, !PT ;  /* 0x0000001002027812 */ /* 0x002fca00078ed803 */
[----:B------:R3:W-:Y:S02]  /*0750*/  STS [UR20+0x8], R2 ;  /* 0x00000802ff007988 */ /* 0x0007e40008000814 */
.L_x_16:
[----:B-1----:R-:W-:Y:S05]  /*0760*/  BSYNC B1 ;  /* 0x0000000000017941 */ /* 0x002fea0003800000 */
.L_x_15:
[----:B------:R-:W-:Y:S04]  /*0770*/  BSSY B2, `(.L_x_17) ;  /* 0x000000f000027945 */ /* 0x000fe80003800000 */
[----:B------:R-:W-:Y:S04]  /*0780*/  BSSY B1, `(.L_x_18) ;  /* 0x000000c000017945 */ /* 0x000fe80003800000 */
[----:B------:R-:W-:Y:S05]  /*0790*/  @P2 BRA `(.L_x_19) ;  /* 0x0000000000282947 */ /* 0x000fea0003800000 */
[----:B---345:R-:W1:Y:S01]  /*07a0*/  LDS R2, [UR20+0x34] ;  /* 0x00003414ff027984 */ /* 0x038e620008000800 */
[----:B------:R-:W-:Y:S01]  /*07b0*/  IMAD.MOV.U32 R3, RZ, RZ, 0x7f000000 ;  /* 0x7f000000ff037424 */ /* 0x000fe200078e00ff */
[----:B------:R-:W-:Y:S05]  /*07c0*/  @P2 BREAK B1 ;  /* 0x0000000000012942 */ /* 0x000fea0003800000 */
[----:B-1----:R-:W-:-:S05]  /*07d0*/  LOP3.LUT R2, R2, 0xff000000, R3, 0xb8, !PT ;  /* 0xff00000002027812 */ /* 0x002fca00078eb803 */
[----:B------:R1:W-:Y:S01]  /*07e0*/  STS [UR20+0x34], R2 ;  /* 0x00003402ff007988 */ /* 0x0003e20008000814 */
[----:B------:R-:W-:Y:S05]  /*07f0*/  @P2 BRA `(.L_x_20) ;  /* 0x0000000000182947 */ /* 0x000fea0003800000 */
[----:B------:R-:W3:Y:S01]  /*0800*/  LDS R3, [UR20+0x38] ;  /* 0x00003814ff037984 */ /* 0x000ee20008000800 */
[----:B-1----:R-:W-:-:S05]  /*0810*/  IMAD.MOV.U32 R2, RZ, RZ, 0xff ;  /* 0x000000ffff027424 */ /* 0x002fca00078e00ff */
[----:B---3--:R-:W-:-:S05]  /*0820*/  LOP3.LUT R2, R3, 0xff, R2, 0xb8, !PT ;  /* 0x000000ff03027812 */ /* 0x008fca00078eb802 */
[----:B------:R1:W-:Y:S02]  /*0830*/  STS [UR20+0x38], R2 ;  /* 0x00003802ff007988 */ /* 0x0003e40008000814 */
.L_x_19:
[----:B------:R-:W-:Y:S05]  /*0840*/  BSYNC B1 ;  /* 0x0000000000017941 */ /* 0x000fea0003800000 */
.L_x_18:
[----:B------:R1:W-:Y:S02]  /*0850*/  @!P2 STS [UR20+0x20], R5 ;  /* 0x00002005ff00a988 */ /* 0x0003e40008000814 */
.L_x_20:
[----:B------:R-:W-:Y:S05]  /*0860*/  BSYNC B2 ;  /* 0x0000000000027941 */ /* 0x000fea0003800000 */
.L_x_17:
[----:B------:R-:W-:Y:S05]  /*0870*/  WARPSYNC.ALL ;  /* 0x0000000000007948 */ /* 0x000fea0003800000 */
[----:B-1----:R-:W1:Y:S01]  /*0880*/  LDC R5, c[0x0][0x22c] ;  /* 0x00008b00ff057b82 */ /* 0x002e620000000800 */
[----:B------:R-:W-:Y:S01]  /*0890*/  BSSY B2, `(.L_x_21) ;  /* 0x000000b000027945 */ /* 0x000fe20003800000 */
[----:B-1----:R-:W-:-:S03]  /*08a0*/  VIADD R5, R5, 0xffffffff ;  /* 0xffffffff05057836 */ /* 0x002fc60000000000 */
[----:B------:R-:W-:Y:S05]  /*08b0*/  @P2 BRA `(.L_x_22) ;  /* 0x0000000000202947 */ /* 0x000fea0003800000 */
[----:B---345:R-:W1:Y:S01]  /*08c0*/  LDS R2, [UR20+0x1c] ;  /* 0x00001c14ff027984 */ /* 0x038e620008000800 */
[----:B------:R-:W3:Y:S03]  /*08d0*/  LDC.64 R10, c[0x0][0x240] ;  /* 0x00009000ff0a7b82 */ /* 0x000ee60000000a00 */
[----:B------:R4:W-:Y:S01]  /*08e0*/  STS [UR20+0x24], R5 ;  /* 0x00002405ff007988 */ /* 0x0009e20008000814 */
[--C-:B---3--:R-:W-:Y:S02]  /*08f0*/  SHF.R.U32.HI R9, RZ, 0x4, R11.reuse ;  /* 0x00000004ff097819 */ /* 0x108fe4000001160b */
[----:B------:R-:W-:-:S05]  /*0900*/  SHF.R.U64 R3, R10, 0x4, R11 ;  /* 0x000000040a037819 */ /* 0x000fca000000120b */
[----:B------:R4:W-:Y:S01]  /*0910*/  STS [UR20+0xc], R3 ;  /* 0x00000c03ff007988 */ /* 0x0009e20008000814 */
[----:B-1----:R-:W-:-:S05]  /*0920*/  LOP3.LUT R2, R2, 0xf, R9, 0xb8, !PT ;  /* 0x0000000f02027812 */ /* 0x002fca00078eb809 */
[----:B------:R4:W-:Y:S02]  /*0930*/  STS [UR20+0x1c], R2 ;  /* 0x00001c02ff007988 */ /* 0x0009e40008000814 */
.L_x_22:
[----:B------:R-:W-:Y:S05]  /*0940*/  BSYNC B2 ;  /* 0x0000000000027941 */ /* 0x000fea0003800000 */
.L_x_21:
[----:B------:R-:W-:Y:S04]  /*0950*/  BSSY B3, `(.L_x_23) ;  /* 0x000001d000037945 */ /* 0x000fe80003800000 */
[----:B------:R-:W-:Y:S04]  /*0960*/  BSSY B2, `(.L_x_24) ;  /* 0x0000018000027945 */ /* 0x000fe80003800000 */
[----:B------:R-:W-:Y:S05]  /*0970*/  @P2 BRA `(.L_x_25) ;  /* 0x00000000001c2947 */ /* 0x000fea0003800000 */
[----:B---345:R-:W1:Y:S02]  /*0980*/  LDS R2, [UR20+0x34] ;  /* 0x00003414ff027984 */ /* 0x038e640008000800 */
[----:B-1----:R-:W-:-:S05]  /*0990*/  LOP3.LUT R2, R2, 0x7, RZ, 0xb8, !PT ;  /* 0x0000000702027812 */ /* 0x002fca00078eb8ff */
[----:B------:R1:W-:Y:S01]  /*09a0*/  STS [UR20+0x34], R2 ;  /* 0x00003402ff007988 */ /* 0x0003e20008000814 */
[----:B------:R-:W-:Y:S05]  /*09b0*/  @P2 BRA `(.L_x_26) ;  /* 0x00000000001c2947 */ /* 0x000fea0003800000 */
[----:B-1----:R-:W1:Y:S02]  /*09c0*/  LDS R2, [UR20+0x34] ;  /* 0x00003414ff027984 */ /* 0x002e640008000800 */
[----:B-1----:R-:W-:-:S05]  /*09d0*/  LOP3.LUT R2, R2, 0x38, RZ, 0xb8, !PT ;  /* 0x0000003802027812 */ /* 0x002fca00078eb8ff */
[----:B------:R1:W-:Y:S02]  /*09e0*/  STS [UR20+0x34], R2 ;  /* 0x00003402ff007988 */ /* 0x0003e40008000814 */
.L_x_25:
[----:B------:R-:W-:Y:S05]  /*09f0*/  @P2 BRA `(.L_x_27) ;  /* 0x00000000001c2947 */ /* 0x000fea0003800000 */
[----:B-1-345:R-:W1:Y:S02]  /*0a00*/  LDS R2, [UR20+0x8] ;  /* 0x00000814ff027984 */ /* 0x03ae640008000800 */
[----:B-1----:R-:W-:-:S05]  /*0a10*/  LOP3.LUT R2, R2, 0x780, RZ, 0xb8, !PT ;  /* 0x0000078002027812 */ /* 0x002fca00078eb8ff */
[----:B------:R3:W-:Y:S02]  /*0a20*/  STS [UR20+0x8], R2 ;  /* 0x00000802ff007988 */ /* 0x0007e40008000814 */
.L_x_26:
[----:B------:R-:W-:Y:S05]  /*0a30*/  @P2 BRA `(.L_x_28) ;  /* 0x0000000000282947 */ /* 0x000fea0003800000 */
[----:B-1-3--:R-:W1:Y:S02]  /*0a40*/  LDS R2, [UR20+0x8] ;  /* 0x00000814ff027984 */ /* 0x00ae640008000800 */
[----:B-1----:R-:W-:-:S05]  /*0a50*/  LOP3.LUT R2, R2, 0x1800, RZ, 0xb8, !PT ;  /* 0x0000180002027812 */ /* 0x002fca00078eb8ff */
[----:B------:R1:W-:Y:S02]  /*0a60*/  STS [UR20+0x8], R2 ;  /* 0x00000802ff007988 */ /* 0x0003e40008000814 */
.L_x_27:
[----:B------:R-:W-:Y:S05]  /*0a70*/  @P2 BREAK B2 ;  /* 0x0000000000022942 */ /* 0x000fea0003800000 */
[----:B------:R-:W-:Y:S05]  /*0a80*/  @P2 BRA `(.L_x_29) ;  /* 0x0000000000242947 */ /* 0x000fea0003800000 */
[----:B-1-345:R-:W1:Y:S01]  /*0a90*/  LDS R2, [UR20+0x8] ;  /* 0x00000814ff027984 */ /* 0x03ae620008000800 */
[----:B------:R-:W-:-:S05]  /*0aa0*/  IMAD.MOV.U32 R3, RZ, RZ, 0x6000 ;  /* 0x00006000ff037424 */ /* 0x000fca00078e00ff */
[----:B-1----:R-:W-:-:S04]  /*0ab0*/  LOP3.LUT R2, R2, 0x6000, R3, 0xd8, !PT ;  /* 0x0000600002027812 */ /* 0x002fc800078ed803 */
[----:B------:R-:W-:-:S05]  /*0ac0*/  LOP3.LUT R2, R2, 0x400000, RZ, 0xb8, !PT ;  /* 0x0040000002027812 */ /* 0x000fca00078eb8ff */
[----:B------:R4:W-:Y:S02]  /*0ad0*/  STS [UR20+0x8], R2 ;  /* 0x00000802ff007988 */ /* 0x0009e40008000814 */
.L_x_28:
[----:B------:R-:W-:Y:S05]  /*0ae0*/  BSYNC B2 ;  /* 0x0000000000027941 */ /* 0x000fea0003800000 */
.L_x_24:
[----:B-1-34-:R-:W1:Y:S02]  /*0af0*/  @!P2 LDS R2, [UR20+0x8] ;  /* 0x00000814ff02a984 */ /* 0x01ae640008000800 */
[----:B-1----:R-:W-:-:S05]  /*0b00*/  @!P2 LOP3.LUT R2, R2, 0x8000, RZ, 0xb8, !PT ;  /* 0x000080000202a812 */ /* 0x002fca00078eb8ff */
[----:B------:R1:W-:Y:S02]  /*0b10*/  @!P2 STS [UR20+0x8], R2 ;  /* 0x00000802ff00a988 */ /* 0x0003e40008000814 */
.L_x_29:
[----:B------:R-:W-:Y:S05]  /*0b20*/  BSYNC B3 ;  /* 0x0000000000037941 */ /* 0x000fea0003800000 */
.L_x_23:
[----:B------:R-:W-:Y:S05]  /*0b30*/  WARPSYNC.ALL ;  /* 0x0000000000007948 */ /* 0x000fea0003800000 */
[----:B------:R-:W-:-:S04]  /*0b40*/  UIADD3 UR25, UR5, 0x80, URZ ;  /* 0x0000008005197890 */ /* 0x000fc8000fffe03f */
[----:B------:R-:W-:-:S04]  /*0b50*/  UIADD3 UR24, UP0, UR25, UR26, URZ ;  /* 0x0000001a19187290 */ /* 0x000fc8000ff1e03f */
[----:B------:R-:W-:Y:S01]  /*0b60*/  ULEA.HI.X.SX32 UR25, UR25, UR27, 0x1, UP0 ;  /* 0x0000001b19197291 */ /* 0x000fe200080f0e3f */
[----:B------:R-:W-:Y:S11]  /*0b70*/  @P0 BRA `(.L_x_30) ;  /* 0x0000000000280947 */ /* 0x000ff60003800000 */
[----:B-1-345:R-:W1:Y:S01]  /*0b80*/  S2R R2, SR_LANEID ;  /* 0x0000000000027919 */ /* 0x03ae620000000000 */
[----:B------:R-:W-:Y:S05]  /*0b90*/  WARPSYNC.ALL ;  /* 0x0000000000007948 */ /* 0x000fea0003800000 */
[----:B-1----:R-:W-:-:S05]  /*0ba0*/  IMAD.SHL.U32 R8, R2, 0x4, RZ ;  /* 0x0000000402087824 */ /* 0x002fca00078e00ff */
[----:B------:R-:W1:Y:S01]  /*0bb0*/  LDS R9, [R8+UR20] ;  /* 0x0000001408097984 */ /* 0x000e620008000800 */
[----:B------:R-:W-:-:S05]  /*0bc0*/  IADD3 R2, P1, R8, UR24, RZ ;  /* 0x0000001808027c10 */ /* 0x000fca000ff3e0ff */
[----:B------:R-:W-:-:S05]  /*0bd0*/  IMAD.X R3, RZ, RZ, UR25, P1 ;  /* 0x00000019ff037e24 */ /* 0x000fca00088e06ff */
[----:B-1----:R1:W3:Y:S01]  /*0be0*/  ATOMG.E.EXCH.STRONG.GPU PT, RZ, [R2], R9 ;  /* 0x0000000902ff73a8 */ /* 0x0022e200041ee100 */
[----:B------:R-:W-:-:S04]  /*0bf0*/  DEPBAR {5,4,3,2,1,0} ;  /* 0x0000003f0000791a */ /* 0x000fc80000000000 */
[----:B------:R1:W-:Y:S01]  /*0c00*/  UTMACCTL.IV [UR24] ;  /* 0x00000000180079b9 */ /* 0x0003e20008000000 */
[----:B------:R-:W-:Y:S01]  /*0c10*/  NOP ;  /* 0x0000000000007918 */ /* 0x000fe20000000000 */
.L_x_30:
[----:B------:R-:W-:Y:S05]  /*0c20*/  @P0 BRA `(.L_x_31) ;  /* 0x00000000000c0947 */ /* 0x000fea0003800000 */
[----:B------:R0:W-:Y:S01]  /*0c30*/  UTMACMDFLUSH ;  /* 0x00000000000079b7 */ /* 0x0001e20000000000 */
[----:B------:R-:W-:Y:S05]  /*0c40*/  @P0 BRA `(.L_x_31) ;  /* 0x0000000000040947 */ /* 0x000fea0003800000 */
[----:B------:R-:W-:-:S04]  /*0c50*/  DEPBAR.LE SB0, 0x0 ;  /* 0x000080000000791a */ /* 0x000fc80000000000 */
.L_x_31:
[----:B------:R-:W-:Y:S05]  /*0c60*/  WARPSYNC.ALL ;  /* 0x0000000000007948 */ /* 0x000fea0003800000 */
[----:B---3--:R-:W-:Y:S06]  /*0c70*/  BAR.SYNC.DEFER_BLOCKING 0x0 ;  /* 0x0000000000007b1d */ /* 0x008fec0000010000 */
[----:B------:R-:W-:Y:S02]  /*0c80*/  BSSY B3, `(.L_x_32) ;  /* 0x000000b000037945 */ /* 0x000fe40003800000 */
[----:B------:R-:W-:Y:S06]  /*0c90*/  BAR.SYNC.DEFER_BLOCKING 0x0 ;  /* 0x0000000000007b1d */ /* 0x000fec0000010000 */
[----:B------:R3:W-:Y:S01]  /*0ca0*/  @!P0 STS [R4], RZ ;  /* 0x000000ff04008388 */ /* 0x0007e20000000800 */
[----:B------:R-:W-:Y:S01]  /*0cb0*/  NOP ;  /* 0x0000000000007918 */ /* 0x000fe20000000000 */
[----:B------:R-:W-:Y:S05]  /*0cc0*/  @P2 BRA `(.L_x_33) ;  /* 0x0000000000182947 */ /* 0x000fea0003800000 */
[----:B-1--45:R-:W1:Y:S01]  /*0cd0*/  LDS R2, [UR20+0x8] ;  /* 0x00000814ff027984 */ /* 0x032e620008000800 */
[----:B------:R-:W4:Y:S01]  /*0ce0*/  LDC.64 R8, c[0x0][0x220] ;  /* 0x00008800ff087b82 */ /* 0x000f220000000a00 */
[----:B------:R-:W-:Y:S02]  /*0cf0*/  IMAD.MOV.U32 R3, RZ, RZ, 0x70 ;  /* 0x00000070ff037424 */ /* 0x000fe400078e00ff */
[----:B----4-:R4:W-:Y:S03]  /*0d00*/  STS.64 [UR20], R8 ;  /* 0x00000008ff007988 */ /* 0x0109e60008000a14 */
[----:B-1----:R-:W-:-:S05]  /*0d10*/  LOP3.LUT R2, R2, 0x10, R3, 0xd8, !PT ;  /* 0x0000001002027812 */ /* 0x002fca00078ed803 */
[----:B------:R4:W-:Y:S02]  /*0d20*/  STS [UR20+0x8], R2 ;  /* 0x00000802ff007988 */ /* 0x0009e40008000814 */
.L_x_33:
[----:B-1----:R-:W-:Y:S05]  /*0d30*/  BSYNC B3 ;  /* 0x0000000000037941 */ /* 0x002fea0003800000 */
.L_x_32:
[----:B------:R-:W-:Y:S04]  /*0d40*/  BSSY B3, `(.L_x_34) ;  /* 0x0000033000037945 */ /* 0x000fe80003800000 */
[----:B------:R-:W-:Y:S04]  /*0d50*/  BSSY B4, `(.L_x_35) ;  /* 0x000002e000047945 */ /* 0x000fe80003800000 */
[----:B------:R-:W-:Y:S05]  /*0d60*/  @P2 BRA `(.L_x_36) ;  /* 0x0000000000242947 */ /* 0x000fea0003800000 */
[----:B----45:R-:W1:Y:S01]  /*0d70*/  LDS R2, [UR20+0x34] ;  /* 0x00003414ff027984 */ /* 0x030e620008000800 */
[----:B------:R-:W-:-:S05]  /*0d80*/  IMAD.MOV.U32 R3, RZ, RZ, 0x7f000000 ;  /* 0x7f000000ff037424 */ /* 0x000fca00078e00ff */
[----:B-1----:R-:W-:-:S05]  /*0d90*/  LOP3.LUT R2, R2, 0xff000000, R3, 0xb8, !PT ;  /* 0xff00000002027812 */ /* 0x002fca00078eb803 */
[----:B------:R1:W-:Y:S01]  /*0da0*/  STS [UR20+0x34], R2 ;  /* 0x00003402ff007988 */ /* 0x0003e20008000814 */
[----:B------:R-:W-:Y:S05]  /*0db0*/  @P2 BRA `(.L_x_37) ;  /* 0x0000000000182947 */ /* 0x000fea0003800000 */
[----:B-1----:R-:W1:Y:S01]  /*0dc0*/  LDS R2, [UR20+0x38] ;  /* 0x00003814ff027984 */ /* 0x002e620008000800 */
[----:B------:R-:W-:-:S05]  /*0dd0*/  IMAD.MOV.U32 R3, RZ, RZ, 0x3f ;  /* 0x0000003fff037424 */ /* 0x000fca00078e00ff */
[----:B-1----:R-:W-:-:S05]  /*0de0*/  LOP3.LUT R2, R2, 0xff, R3, 0xb8, !PT ;  /* 0x000000ff02027812 */ /* 0x002fca00078eb803 */
[----:B------:R1:W-:Y:S02]  /*0df0*/  STS [UR20+0x38], R2 ;  /* 0x00003802ff007988 */ /* 0x0003e40008000814 */
.L_x_36:
[----:B------:R-:W-:Y:S05]  /*0e00*/  @P2 BRA `(.L_x_38) ;  /* 0x00000000000c2947 */ /* 0x000fea0003800000 */
[----:B------:R1:W-:Y:S02]  /*0e10*/  STS [UR20+0x20], R5 ;  /* 0x00002005ff007988 */ /* 0x0003e40008000814 */
.L_x_37:
[----:B------:R-:W-:Y:S05]  /*0e20*/  @P2 BRA `(.L_x_39) ;  /* 0x0000000000242947 */ /* 0x000fea0003800000 */
[----:B------:R1:W-:Y:S02]  /*0e30*/  STS [UR20+0x24], R6 ;  /* 0x00002406ff007988 */ /* 0x0003e40008000814 */
.L_x_38:
[----:B------:R-:W-:Y:S05]  /*0e40*/  @P2 BRA `(.L_x_40) ;  /* 0x00000000002c2947 */ /* 0x000fea0003800000 */
[----:B-1--45:R-:W1:Y:S01]  /*0e50*/  LDS R2, [UR20+0x1c] ;  /* 0x00001c14ff027984 */ /* 0x032e620008000800 */
[----:B------:R-:W4:Y:S02]  /*0e60*/  LDC.64 R8, c[0x0][0x248] ;  /* 0x00009200ff087b82 */ /* 0x000f240000000a00 */
[--C-:B----4-:R-:W-:Y:S02]  /*0e70*/  SHF.R.U32.HI R5, RZ, 0x4, R9.reuse ;  /* 0x00000004ff057819 */ /* 0x110fe40000011609 */
[----:B------:R-:W-:-:S05]  /*0e80*/  SHF.R.U64 R3, R8, 0x4, R9 ;  /* 0x0000000408037819 */ /* 0x000fca0000001209 */
[----:B------:R4:W-:Y:S01]  /*0e90*/  STS [UR20+0xc], R3 ;  /* 0x00000c03ff007988 */ /* 0x0009e20008000814 */
[----:B-1----:R-:W-:-:S05]  /*0ea0*/  LOP3.LUT R2, R2, 0xf, R5, 0xb8, !PT ;  /* 0x0000000f02027812 */ /* 0x002fca00078eb805 */
[----:B------:R4:W-:Y:S02]  /*0eb0*/  STS [UR20+0x1c], R2 ;  /* 0x00001c02ff007988 */ /* 0x0009e40008000814 */
.L_x_39:
[----:B------:R-:W-:Y:S05]  /*0ec0*/  @P2 BRA `(.L_x_41) ;  /* 0x00000000001c2947 */ /* 0x000fea0003800000 */
[----:B-1--45:R-:W1:Y:S02]  /*0ed0*/  LDS R2, [UR20+0x34] ;  /* 0x00003414ff027984 */ /* 0x032e640008000800 */
[----:B-1----:R-:W-:-:S05]  /*0ee0*/  LOP3.LUT R2, R2, 0x7, RZ, 0xb8, !PT ;  /* 0x0000000702027812 */ /* 0x002fca00078eb8ff */
[----:B------:R1:W-:Y:S02]  /*0ef0*/  STS [UR20+0x34], R2 ;  /* 0x00003402ff007988 */ /* 0x0003e40008000814 */
.L_x_40:
[----:B------:R-:W-:Y:S05]  /*0f00*/  @P2 BRA `(.L_x_42) ;  /* 0x00000000001c2947 */ /* 0x000fea0003800000 */
[----:B-1--45:R-:W1:Y:S02]  /*0f10*/  LDS R2, [UR20+0x34] ;  /* 0x00003414ff027984 */ /* 0x032e640008000800 */
[----:B-1----:R-:W-:-:S05]  /*0f20*/  LOP3.LUT R2, R2, 0x38, RZ, 0xb8, !PT ;  /* 0x0000003802027812 */ /* 0x002fca00078eb8ff */
[----:B------:R1:W-:Y:S02]  /*0f30*/  STS [UR20+0x34], R2 ;  /* 0x00003402ff007988 */ /* 0x0003e40008000814 */
.L_x_41:
[----:B------:R-:W-:Y:S05]  /*0f40*/  @P2 BRA `(.L_x_43) ;  /* 0x00000000001c2947 */ /* 0x000fea0003800000 */
[----:B-1--45:R-:W1:Y:S02]  /*0f50*/  LDS R2, [UR20+0x8] ;  /* 0x00000814ff027984 */ /* 0x032e640008000800 */
[----:B-1----:R-:W-:-:S05]  /*0f60*/  LOP3.LUT R2, R2, 0x780, RZ, 0xb8, !PT ;  /* 0x0000078002027812 */ /* 0x002fca00078eb8ff */
[----:B------:R1:W-:Y:S02]  /*0f70*/  STS [UR20+0x8], R2 ;  /* 0x00000802ff007988 */ /* 0x0003e40008000814 */
.L_x_42:
[----:B------:R-:W-:Y:S05]  /*0f80*/  @P2 BRA `(.L_x_44) ;  /* 0x0000000000282947 */ /* 0x000fea0003800000 */
[----:B-1--45:R-:W1:Y:S02]  /*0f90*/  LDS R2, [UR20+0x8] ;  /* 0x00000814ff027984 */ /* 0x032e640008000800 */
[----:B-1----:R-:W-:-:S05]  /*0fa0*/  LOP3.LUT R2, R2, 0x1800, RZ, 0xb8, !PT ;  /* 0x0000180002027812 */ /* 0x002fca00078eb8ff */
[----:B------:R1:W-:Y:S02]  /*0fb0*/  STS [UR20+0x8], R2 ;  /* 0x00000802ff007988 */ /* 0x0003e40008000814 */
.L_x_43:
[----:B------:R-:W-:Y:S05]  /*0fc0*/  @P2 BREAK B4 ;  /* 0x0000000000042942 */ /* 0x000fea0003800000 */
[----:B------:R-:W-:Y:S05]  /*0fd0*/  @P2 BRA `(.L_x_45) ;  /* 0x0000000000242947 */ /* 0x000fea0003800000 */
[----:B-1--45:R-:W1:Y:S01]  /*0fe0*/  LDS R2, [UR20+0x8] ;  /* 0x00000814ff027984 */ /* 0x032e620008000800 */
[----:B------:R-:W-:-:S05]  /*0ff0*/  IMAD.MOV.U32 R3, RZ, RZ, 0x6000 ;  /* 0x00006000ff037424 */ /* 0x000fca00078e00ff */
[----:B-1----:R-:W-:-:S04]  /*1000*/  LOP3.LUT R2, R2, 0x6000, R3, 0xd8, !PT ;  /* 0x0000600002027812 */ /* 0x002fc800078ed803 */
[----:B------:R-:W-:-:S05]  /*1010*/  LOP3.LUT R2, R2, 0x400000, RZ, 0xb8, !PT ;  /* 0x0040000002027812 */ /* 0x000fca00078eb8ff */
[----:B------:R1:W-:Y:S02]  /*1020*/  STS [UR20+0x8], R2 ;  /* 0x00000802ff007988 */ /* 0x0003e40008000814 */
.L_x_44:
[----:B------:R-:W-:Y:S05]  /*1030*/  BSYNC B4 ;  /* 0x0000000000047941 */ /* 0x000fea0003800000 */
.L_x_35:
[----:B-1--45:R-:W1:Y:S02]  /*1040*/  @!P2 LDS R2, [UR20+0x8] ;  /* 0x00000814ff02a984 */ /* 0x032e640008000800 */
[----:B-1----:R-:W-:-:S05]  /*1050*/  @!P2 LOP3.LUT R2, R2, 0x8000, RZ, 0xb8, !PT ;  /* 0x000080000202a812 */ /* 0x002fca00078eb8ff */
[----:B------:R1:W-:Y:S02]  /*1060*/  @!P2 STS [UR20+0x8], R2 ;  /* 0x00000802ff00a988 */ /* 0x0003e40008000814 */
.L_x_45:
[----:B------:R-:W-:Y:S05]  /*1070*/  BSYNC B3 ;  /* 0x0000000000037941 */ /* 0x000fea0003800000 */
.L_x_34:
[----:B------:R-:W-:Y:S05]  /*1080*/  WARPSYNC.ALL ;  /* 0x0000000000007948 */ /* 0x000fea0003800000 */
[----:B------:R-:W-:Y:S01]  /*1090*/  UIADD3 UR5, UR5, 0x100, URZ ;  /* 0x0000010005057890 */ /* 0x000fe2000fffe03f */
[----:B------:R-:W-:Y:S02]  /*10a0*/  ISETP.GE.AND P1, PT, R12, 0x1, PT ;  /* 0x000000010c00780c */ /* 0x000fe40003f26270 */
[----:B------:R-:W-:Y:S02]  /*10b0*/  CS2R R24, SRZ ;  /* 0x0000000000187805 */ /* 0x000fe4000001ff00 */
[----:B------:R-:W-:Y:S01]  /*10c0*/  CS2R R26, SRZ ;  /* 0x00000000001a7805 */ /* 0x000fe2000001ff00 */
[----:B------:R-:W-:Y:S01]  /*10d0*/  UIADD3 UR26, UP0, UR5, UR26, URZ ;  /* 0x0000001a051a7290 */ /* 0x000fe2000ff1e03f */
[----:B------:R-:W-:-:S02]  /*10e0*/  CS2R R28, SRZ ;  /* 0x00000000001c7805 */ /* 0x000fc4000001ff00 */
[----:B------:R-:W-:Y:S02]  /*10f0*/  CS2R R30, SRZ ;  /* 0x00000000001e7805 */ /* 0x000fe4000001ff00 */
[----:B------:R-:W-:Y:S01]  /*1100*/  CS2R R32, SRZ ;  /* 0x0000000000207805 */ /* 0x000fe2000001ff00 */
[----:B------:R-:W-:Y:S01]  /*1110*/  ULEA.HI.X.SX32 UR27, UR5, UR27, 0x1, UP0 ;  /* 0x0000001b051b7291 */ /* 0x000fe200080f0e3f */
[----:B------:R-:W-:Y:S02]  /*1120*/  CS2R R34, SRZ ;  /* 0x0000000000227805 */ /* 0x000fe4000001ff00 */
[----:B------:R-:W-:Y:S02]  /*1130*/  CS2R R36, SRZ ;  /* 0x0000000000247805 */ /* 0x000fe4000001ff00 */
[----:B------:R-:W-:Y:S02]  /*1140*/  CS2R R38, SRZ ;  /* 0x0000000000267805 */ /* 0x000fe4000001ff00 */
[----:B------:R-:W-:-:S02]  /*1150*/  CS2R R40, SRZ ;  /* 0x0000000000287805 */ /* 0x000fc4000001ff00 */
[----:B------:R-:W-:Y:S02]  /*1160*/  CS2R R42, SRZ ;  /* 0x00000000002a7805 */ /* 0x000fe4000001ff00 */
[----:B------:R-:W-:Y:S02]  /*1170*/  CS2R R44, SRZ ;  /* 0x00000000002c7805 */ /* 0x000fe4000001ff00 */
        /* <DEDUP_REMOVED lines=41> */
[----:B------:R-:W-:Y:S01]  /*1410*/  CS2R R128, SRZ ;  /* 0x0000000000807805 */ /* 0x000fe2000001ff00 */
[----:B------:R-:W-:Y:S01]  /*1420*/  IMAD.MOV.U32 R130, RZ, RZ, RZ ;  /* 0x000000ffff827224 */ /* 0x000fe200078e00ff */
[----:B------:R-:W-:Y:S06]  /*1430*/  @P0 BRA `(.L_x_46) ;  /* 0x0000000000280947 */ /* 0x000fec0003800000 */
[----:B-1--45:R-:W2:Y:S01]  /*1440*/  S2R R2, SR_LANEID ;  /* 0x0000000000027919 */ /* 0x032ea20000000000 */
[----:B------:R-:W-:Y:S05]  /*1450*/  WARPSYNC.ALL ;  /* 0x0000000000007948 */ /* 0x000fea0003800000 */
[----:B--23--:R-:W-:-:S05]  /*1460*/  IMAD.SHL.U32 R4, R2, 0x4, RZ ;  /* 0x0000000402047824 */ /* 0x00cfca00078e00ff */
[----:B------:R-:W1:Y:S01]  /*1470*/  LDS R5, [R4+UR20] ;  /* 0x0000001404057984 */ /* 0x000e620008000800 */
[----:B------:R-:W-:-:S05]  /*1480*/  IADD3 R2, P3, R4, UR26, RZ ;  /* 0x0000001a04027c10 */ /* 0x000fca000ff7e0ff */
[----:B------:R-:W-:-:S05]  /*1490*/  IMAD.X R3, RZ, RZ, UR27, P3 ;  /* 0x0000001bff037e24 */ /* 0x000fca00098e06ff */
[----:B-1----:R1:W2:Y:S01]  /*14a0*/  ATOMG.E.EXCH.STRONG.GPU PT, RZ, [R2], R5 ;  /* 0x0000000502ff73a8 */ /* 0x0022a200041ee100 */
[----:B------:R-:W-:-:S04]  /*14b0*/  DEPBAR {5,4,3,2,1,0} ;  /* 0x0000003f0000791a */ /* 0x000fc80000000000 */
[----:B------:R1:W-:Y:S01]  /*14c0*/  UTMACCTL.IV [UR26] ;  /* 0x000000001a0079b9 */ /* 0x0003e20008000000 */
[----:B------:R-:W-:Y:S01]  /*14d0*/  NOP ;  /* 0x0000000000007918 */ /* 0x000fe20000000000 */
.L_x_46:
[----:B------:R-:W-:Y:S05]  /*14e0*/  @P0 BRA `(.L_x_47) ;  /* 0x00000000000c0947 */ /* 0x000fea0003800000 */
[----:B------:R0:W-:Y:S01]  /*14f0*/  UTMACMDFLUSH ;  /* 0x00000000000079b7 */ /* 0x0001e20000000000 */
[----:B------:R-:W-:Y:S05]  /*1500*/  @P0 BRA `(.L_x_47) ;  /* 0x0000000000040947 */ /* 0x000fea0003800000 */
[----:B------:R-:W-:-:S04]  /*1510*/  DEPBAR.LE SB0, 0x0 ;  /* 0x000080000000791a */ /* 0x000fc80000000000 */
.L_x_47:
[----:B------:R-:W-:Y:S05]  /*1520*/  WARPSYNC.ALL ;  /* 0x0000000000007948 */ /* 0x000fea0003800000 */
[----:B--2---:R-:W-:Y:S01]  /*1530*/  BAR.SYNC.DEFER_BLOCKING 0x0 ;  /* 0x0000000000007b1d */ /* 0x004fe20000010000 */
[----:B------:R-:W-:Y:S01]  /*1540*/  USHF.L.U32 UR15, UR32, 0x8, URZ ;  /* 0x00000008200f7899 */ /* 0x000fe2000800063f */
[----:B------:R-:W-:Y:S01]  /*1550*/  IMAD.MOV.U32 R131, RZ, RZ, RZ ;  /* 0x000000ffff837224 */ /* 0x000fe200078e00ff */
[----:B------:R-:W-:Y:S02]  /*1560*/  CS2R R132, SRZ ;  /* 0x0000000000847805 */ /* 0x000fe4000001ff00 */
[----:B------:R-:W-:-:S02]  /*1570*/  CS2R R134, SRZ ;  /* 0x0000000000867805 */ /* 0x000fc4000001ff00 */
[----:B------:R-:W-:Y:S01]  /*1580*/  CS2R R136, SRZ ;  /* 0x0000000000887805 */ /* 0x000fe2000001ff00 */
[----:B------:R-:W-:Y:S01]  /*1590*/  VOTEU.ALL UP0, P2 ;  /* 0x00000000003f7886 */ /* 0x000fe20001000000 */
[----:B------:R-:W-:Y:S01]  /*15a0*/  UMOV UR6, 0x1 ;  /* 0x0000000100067882 */ /* 0x000fe20000000000 */
[----:B------:R-:W-:Y:S01]  /*15b0*/  VOTEU.ALL UP1, P2 ;  /* 0x00000000003f7886 */ /* 0x000fe20001020000 */
[----:B------:R-:W-:Y:S01]  /*15c0*/  VOTEU.ALL UP2, P2 ;  /* 0x00000000003f7886 */ /* 0x000fe20001040000 */
[----:B------:R-:W-:Y:S01]  /*15d0*/  VOTEU.ALL UP3, P2 ;  /* 0x00000000003f7886 */ /* 0x000fe20001060000 */
[----:B------:R-:W-:-:S04]  /*15e0*/  @!UP0 UIADD3 UR8, -UR6, 0x100000, URZ ;  /* 0x0010000006088890 */ /* 0x000fc8000fffe13f */
[----:B------:R-:W-:Y:S02]  /*15f0*/  @!UP0 USHF.L.U32 UR9, UR8, 0xb, URZ ;  /* 0x0000000b08098899 */ /* 0x000fe4000800063f */
[----:B------:R-:W-:Y:S01]  /*1600*/  @!UP0 USHF.L.U32 UR8, UR8, 0x1, URZ ;  /* 0x0000000108088899 */ /* 0x000fe2000800063f */
[----:B------:R-:W-:Y:S01]  /*1610*/  CS2R R138, SRZ ;  /* 0x00000000008a7805 */ /* 0x000fe2000001ff00 */
        /* <DEDUP_REMOVED lines=12> */
[----:B------:R-:W-:Y:S01]  /*16e0*/  VOTEU.ALL UP0, P2 ;  /* 0x00000000003f7886 */ /* 0x000fe20001000000 */
[----:B------:R-:W-:Y:S02]  /*16f0*/  CS2R R146, SRZ ;  /* 0x0000000000927805 */ /* 0x000fe4000001ff00 */
[----:B------:R-:W-:Y:S02]  /*1700*/  CS2R R148, SRZ ;  /* 0x0000000000947805 */ /* 0x000fe4000001ff00 */
[----:B------:R-:W-:Y:S01]  /*1710*/  CS2R R150, SRZ ;  /* 0x0000000000967805 */ /* 0x000fe2000001ff00 */
[----:B------:R-:W2:Y:S02]  /*1720*/  FENCE.VIEW.ASYNC.S ;  /* 0x00000000000073c6 */ /* 0x000ea40000000000 */
[----:B--2---:R-:W2:Y:S02]  /*1730*/  @!UP0 SYNCS.EXCH.64 URZ, [UR20+0x28000], UR8 ;  /* 0x02800008143f85b2 */ /* 0x004ea40008000100 */
[----:B--2---:R-:W-:Y:S06]  /*1740*/  BAR.SYNC.DEFER_BLOCKING 0x0 ;  /* 0x0000000000007b1d */ /* 0x004fec0000010000 */
[----:B------:R2:W4:Y:S02]  /*1750*/  @!UP1 SYNCS.EXCH.64 URZ, [UR20+0x28008], UR10 ;  /* 0x0280080a143f95b2 */ /* 0x0005240008000100 */
[----:B----4-:R-:W-:Y:S01]  /*1760*/  BAR.SYNC.DEFER_BLOCKING 0x0 ;  /* 0x0000000000007b1d */ /* 0x010fe20000010000 */
[----:B--2---:R-:W-:-:S05]  /*1770*/  USHF.L.U32 UR11, UR21, 0x6, URZ ;  /* 0x00000006150b7899 */ /* 0x004fca000800063f */
[----:B------:R2:W4:Y:S02]  /*1780*/  @!UP2 SYNCS.EXCH.64 URZ, [UR20+0x28010], UR12 ;  /* 0x0280100c143fa5b2 */ /* 0x0005240008000100 */
[----:B----4-:R-:W-:Y:S06]  /*1790*/  BAR.SYNC.DEFER_BLOCKING 0x0 ;  /* 0x0000000000007b1d */ /* 0x010fec0000010000 */
[----:B------:R2:W4:Y:S01]  /*17a0*/  @!UP3 SYNCS.EXCH.64 URZ, [UR20+0x28018], UR6 ;  /* 0x02801806143fb5b2 */ /* 0x0005220008000100 */
[----:B------:R-:W-:Y:S05]  /*17b0*/  @!P1 BRA `(.L_x_48) ;  /* 0x0000000800109947 */ /* 0x000fea0003800000 */
        /* <DEDUP_REMOVED lines=63> */
[----:B------:R-:W-:Y:S01]  /*1bb0*/  CS2R R150, SRZ ;  /* 0x0000000000967805 */ /* 0x000fe2000001ff00 */
[----:B------:R-:W-:Y:S01]  /*1bc0*/  UMOV UR5, URZ ;  /* 0x0000003f00057c82 */ /* 0x000fe20008000000 */
[----:B------:R-:W-:-:S05]  /*1bd0*/  UMOV UR10, URZ ;  /* 0x0000003f000a7c82 */ /* 0x000fca0008000000 */
.L_x_50:
[----:B----4-:R-:W-:Y:S01]  /*1be0*/  BAR.SYNC.DEFER_BLOCKING 0x0 ;  /* 0x0000000000007b1d */ /* 0x010fe20000010000 */
[----:B------:R-:W-:Y:S01]  /*1bf0*/  ULEA UR30, UR5, UR20, 0x3 ;  /* 0x00000014051e7291 */ /* 0x000fe2000f8e183f */
[----:B-1----:R-:W-:Y:S01]  /*1c00*/  @!P2 IMAD.MOV.U32 R3, RZ, RZ, 0xa000 ;  /* 0x0000a000ff03a424 */ /* 0x002fe200078e00ff */
[----:B------:R-:W-:Y:S01]  /*1c10*/  ELECT P0, URZ, PT ;  /* 0x00000000003f782f */ /* 0x000fe20003800000 */
[----:B-----5:R-:W-:Y:S01]  /*1c20*/  IMAD.U32 R2, RZ, RZ, UR4 ;  /* 0x00000004ff027e24 */ /* 0x020fe2000f8e00ff */
[----:B------:R-:W-:Y:S02]  /*1c30*/  ULEA UR8, UR5, UR20, 0xd ;  /* 0x0000001405087291 */ /* 0x000fe4000f8e683f */
[C---:B------:R-:W-:Y:S02]  /*1c40*/  ISETP.LT.U32.AND P0, PT, R7.reuse, 0x20, P0 ;  /* 0x000000200700780c */ /* 0x040fe40000701070 */
[----:B------:R-:W-:Y:S02]  /*1c50*/  ELECT P1, URZ, PT ;  /* 0x00000000003f782f */ /* 0x000fe40003820000 */
[----:B------:R-:W-:Y:S01]  /*1c60*/  SHF.L.U32 R2, R2, 0x1f, RZ ;  /* 0x0000001f02027819 */ /* 0x000fe200000006ff */
[----:B------:R-:W-:Y:S01]  /*1c70*/  UIADD3 UR8, UR8, 0x20000, URZ ;  /* 0x0002000008087890 */ /* 0x000fe2000fffe03f */
[----:B------:R-:W-:Y:S01]  /*1c80*/  ISETP.LT.U32.AND P1, PT, R7, 0x20, P1 ;  /* 0x000000200700780c */ /* 0x000fe20000f21070 */
[----:B--2---:R-:W-:Y:S01]  /*1c90*/  ULEA UR12, UR5, UR20, 0xf ;  /* 0x00000014050c7291 */ /* 0x004fe2000f8e783f */
[----:B------:R-:W-:Y:S01]  /*1ca0*/  UMOV UR14, UR10 ;  /* 0x0000000a000e7c82 */ /* 0x000fe20008000000 */
[----:B------:R-:W-:-:S02]  /*1cb0*/  USHF.R.U32.HI UR16, URZ, 0x4, UR8 ;  /* 0x000000043f107899 */ /* 0x000fc40008011608 */
[----:B------:R-:W-:Y:S02]  /*1cc0*/  USHF.R.U32.HI UR18, URZ, 0x4, UR12 ;  /* 0x000000043f127899 */ /* 0x000fe4000801160c */
[----:B------:R-:W-:Y:S01]  /*1cd0*/  VOTEU.ANY UP0, P0 ;  /* 0x00000000003f7886 */ /* 0x000fe20000000100 */
[----:B------:R-:W-:Y:S01]  /*1ce0*/  VOTEU.ANY UP2, P0 ;  /* 0x00000000003f7886 */ /* 0x000fe20000040100 */
[----:B------:R-:W-:Y:S01]  /*1cf0*/  USGXT.U32 UR18, UR18, 0xe ;  /* 0x0000000e1212789a */ /* 0x000fe20008000000 */
[----:B------:R1:W-:Y:S01]  /*1d00*/  @!P2 SYNCS.ARRIVE.TRANS64 RZ, [UR30+0x28000], R3 ;  /* 0x02800003ffffa9a7 */ /* 0x0003e2000800001e */
[----:B------:R-:W-:Y:S01]  /*1d10*/  BAR.SYNC.DEFER_BLOCKING 0x0 ;  /* 0x0000000000007b1d */ /* 0x000fe20000010000 */
[----:B------:R-:W-:Y:S02]  /*1d20*/  @UP0 UIADD3 UR9, UR30, 0x28000, URZ ;  /* 0x000280001e090890 */ /* 0x000fe4000fffe03f */
[----:B------:R-:W-:-:S03]  /*1d30*/  USGXT.U32 UR16, UR16, 0xe ;  /* 0x0000000e1010789a */ /* 0x000fc60008000000 */
[----:B------:R-:W-:Y:S01]  /*1d40*/  @UP0 UMOV UR6, UR22 ;  /* 0x0000001600060c82 */ /* 0x000fe20008000000 */
[----:B------:R-:W-:Y:S01]  /*1d50*/  @UP0 UMOV UR7, UR23 ;  /* 0x0000001700070c82 */ /* 0x000fe20008000000 */
[----:B------:R-:W-:Y:S01]  /*1d60*/  VOTEU.ANY UP1, P1 ;  /* 0x00000000003f7886 */ /* 0x000fe20000820100 */
[----:B------:R-:W-:Y:S01]  /*1d70*/  VOTEU.ANY UP3, P1 ;  /* 0x00000000003f7886 */ /* 0x000fe20000860100 */
[----:B------:R-:W-:Y:S01]  /*1d80*/  UMOV UR19, 0x40000040 ;  /* 0x4000004000137882 */ /* 0x000fe20000000000 */
[----:B------:R-:W-:Y:S02]  /*1d90*/  UMOV UR17, 0x40000040 ;  /* 0x4000004000117882 */ /* 0x000fe40000000000 */
[----:B------:R-:W-:Y:S01]  /*1da0*/  @UP1 UIADD3 UR13, UR30, 0x28000, URZ ;  /* 0x000280001e0d1890 */ /* 0x000fe2000fffe03f */
[----:B------:R-:W-:Y:S01]  /*1db0*/  @UP1 UMOV UR28, UR24 ;  /* 0x00000018001c1c82 */ /* 0x000fe20008000000 */
[----:B------:R-:W-:Y:S01]  /*1dc0*/  @UP1 UMOV UR29, UR25 ;  /* 0x00000019001d1c82 */ /* 0x000fe20008000000 */
[----:B------:R1:W-:Y:S01]  /*1dd0*/  @UP2 UTMALDG.2D [UR8], [UR6] ;  /* 0x00000008060025b4 */ /* 0x0003e20008008000 */
[----:B------:R2:W-:Y:S06]  /*1de0*/  MEMBAR.ALL.CTA ;  /* 0x0000000000007992 */ /* 0x0005ec0000008000 */
[----:B--2---:R-:W2:Y:S02]  /*1df0*/  FENCE.VIEW.ASYNC.S ;  /* 0x00000000000073c6 */ /* 0x004ea40000000000 */
[----:B--2---:R-:W-:Y:S06]  /*1e00*/  BAR.SYNC.DEFER_BLOCKING 0x0 ;  /* 0x0000000000007b1d */ /* 0x004fec0000010000 */
[----:B------:R1:W-:Y:S02]  /*1e10*/  @UP3 UTMALDG.2D [UR12], [UR28] ;  /* 0x0000000c1c0035b4 */ /* 0x0003e40008008000 */
[----:B------:R-:W-:Y:S06]  /*1e20*/  BAR.SYNC.DEFER_BLOCKING 0x0 ;  /* 0x0000000000007b1d */ /* 0x000fec0000010000 */
[----:B------:R-:W2:Y:S02]  /*1e30*/  SYNCS.PHASECHK.TRANS64.TRYWAIT P0, [UR30+0x28000], R2 ;  /* 0x02800002ff0075a7 */ /* 0x000ea4000800015e */
[----:B-12---:R-:W-:Y:S05]  /*1e40*/  @!P0 BRA `(.L_x_49) ;  /* 0x0000000c001c8947 */ /* 0x006fea0003800000 */
.L_x_51:
[----:B------:R-:W-:Y:S02]  /*1e50*/  WARPGROUP.DEPBAR.LE gsb0, 0x0 ;  /* 0x00008000000079c5 */ /* 0x000fe40000010000 */
[----:B------:R-:W-:Y:S01]  /*1e60*/  WARPGROUP.ARRIVE ;  /* 0x00000000000079c5 */ /* 0x000fe20000000000 */
[----:B------:R-:W-:Y:S01]  /*1e70*/  UMOV UR6, URZ ;  /* 0x0000003f00067c82 */ /* 0x000fe20008000000 */
[----:B------:R-:W-:Y:S01]  /*1e80*/  UMOV UR7, URZ ;  /* 0x0000003f00077c82 */ /* 0x000fe20008000000 */
[----:B------:R-:W1:Y:S01]  /*1e90*/  LDC R2, c[0x0][0x230] ;  /* 0x00008c00ff027b82 */ /* 0x000e620000000800 */
[----:B------:R-:W-:Y:S02]  /*1ea0*/  UIADD3 UR10, UR10, 0x80, URZ ;  /* 0x000000800a0a7890 */ /* 0x000fe4000fffe03f */
[----:B------:R-:W-:Y:S01]  /*1eb0*/  QGMMA.64x256x32.F32.E4M3.E4M3 R24, gdesc[UR16], R24 ;  /* 0x03e00000101879f3 */ /* 0x000fe20008700818 */
[----:B------:R-:W-:Y:S02]  /*1ec0*/  UIADD3 UR18, UP1, UR18, 0x2, URZ ;  /* 0x0000000212127890 */ /* 0x000fe4000ff3e03f */
[----:B------:R-:W-:-:S02]  /*1ed0*/  UIADD3 UR16, UP0, UR16, 0x2, URZ ;  /* 0x0000000210107890 */ /* 0x000fc4000ff1e03f */
[----:B------:R-:W-:Y:S02]  /*1ee0*/  UIADD3.X UR19, UR7, 0x40000040, URZ, UP1, !UPT ;  /* 0x4000004007137890 */ /* 0x000fe40008ffe43f */
[----:B------:R-:W-:Y:S02]  /*1ef0*/  UIADD3.X UR17, UR6, 0x40000040, URZ, UP0, !UPT ;  /* 0x4000004006117890 */ /* 0x000fe400087fe43f */
[----:B------:R-:W-:Y:S02]  /*1f00*/  UIADD3.64 UR30, UR18, 0x2, URZ ;  /* 0x00000002121e7897 */ /* 0x000fe4000fffe03f */
[----:B------:R-:W-:Y:S02]  /*1f10*/  UIADD3.64 UR28, UR16, 0x2, URZ ;  /* 0x00000002101c7897 */ /* 0x000fe4000fffe03f */
[----:B------:R-:W-:-:S04]  /*1f20*/  UIADD3 UR5, UR5, 0x1, URZ ;  /* 0x0000000105057890 */ /* 0x000fc8000fffe03f */
[----:B------:R-:W-:Y:S01]  /*1f30*/  UISETP.NE.U32.AND UP0, UPT, UR5, 0x4, UPT ;  /* 0x000000040500788c */ /* 0x000fe2000bf05070 */
[----:B-1----:R-:W-:-:S03]  /*1f40*/  ISETP.LE.AND P0, PT, R2, UR10, PT ;  /* 0x0000000a02007c0c */ /* 0x002fc6000bf03270 */
[----:B------:R-:W-:Y:S02]  /*1f50*/  USEL UR6, URZ, 0x1, UP0 ;  /* 0x000000013f067887 */ /* 0x000fe40008000000 */
[----:B------:R-:W-:Y:S02]  /*1f60*/  USEL UR5, UR5, URZ, UP0 ;  /* 0x0000003f05057287 */ /* 0x000fe40008000000 */
[----:B------:R-:W-:-:S03]  /*1f70*/  ULOP3.LUT UR4, UR4, UR6, URZ, 0x3c, !UPT ;  /* 0x0000000604047292 */ /* 0x000fc6000f8e3c3f */
[----:B------:R-:W-:Y:S01]  /*1f80*/  QGMMA.64x256x32.F32.E4M3.E4M3 R24, gdesc[UR16], R24 ;  /* 0x03e00000101879f3 */ /* 0x000fe20008700818 */
[----:B------:R-:W-:Y:S02]  /*1f90*/  UIADD3.64 UR18, UR18, 0x4, URZ ;  /* 0x0000000412127897 */ /* 0x000fe4000fffe03f */
[----:B------:R-:W-:-:S15]  /*1fa0*/  UIADD3.64 UR16, UR16, 0x4, URZ ;  /* 0x0000000410107897 */ /* 0x000fde000fffe03f */
[----:B------:R-:W-:-:S10]  /*1fb0*/  NOP ;  /* 0x0000000000007918 */ /* 0x000fd40000000000 */
[----:B------:R-:W-:-:S15]  /*1fc0*/  QGMMA.64x256x32.F32.E4M3.E4M3 R24, gdesc[UR28], R24 ;  /* 0x03e000001c1879f3 */ /* 0x000fde0008700818 */
[----:B------:R-:W-:-:S13]  /*1fd0*/  NOP ;  /* 0x0000000000007918 */ /* 0x000fda0000000000 */
[----:B------:R-:W-:Y:S01]  /*1fe0*/  QGMMA.64x256x32.F32.E4M3.E4M3 R24, gdesc[UR16], R24, gsb0 ;  /* 0x03e00000101879f3 */ /* 0x000fe20008000818 */
[----:B------:R-:W-:Y:S05]  /*1ff0*/  @!P0 BRA `(.L_x_50) ;  /* 0xfffffff800f88947 */ /* 0x000fea000383ffff */
.L_x_48:
[----:B------:R-:W-:Y:S02]  /*2000*/  WARPGROUP.DEPBAR.LE gsb0, 0x0 ;  /* 0x00008000000079c5 */ /* 0x000fe40000010000 */
[----:B----4-:R-:W-:Y:S01]  /*2010*/  BAR.SYNC.DEFER_BLOCKING 0x0 ;  /* 0x0000000000007b1d */ /* 0x010fe20000010000 */
[C---:B-1---5:R-:W-:Y:S01]  /*2020*/  IMAD.SHL.U32 R2, R0.reuse, 0x40, RZ ;  /* 0x0000004000027824 */ /* 0x062fe200078e00ff */
[C---:B------:R-:W-:Y:S01]  /*2030*/  LOP3.LUT R3, R0.reuse, 0x1c, RZ, 0xc0, !PT ;  /* 0x0000001c00037812 */ /* 0x040fe200078ec0ff */
[----:B---3--:R-:W-:Y:S01]  /*2040*/  IMAD.SHL.U32 R4, R0, 0x2, RZ ;  /* 0x0000000200047824 */ /* 0x008fe200078e00ff */
[----:B------:R-:W-:Y:S02]  /*2050*/  ELECT P0, URZ, PT ;  /* 0x00000000003f782f */ /* 0x000fe40003800000 */
[----:B------:R-:W-:Y:S01]  /*2060*/  F2FP.SATFINITE.E4M3.F32.PACK_AB_MERGE_C R24, R25, R24, RZ ;  /* 0x000000181918723e */ /* 0x000fe200048070ff */
[----:B------:R-:W-:Y:S01]  /*2070*/  UMOV UR10, UR11 ;  /* 0x0000000b000a7c82 */ /* 0x000fe20008000000 */
[----:B------:R-:W-:-:S02]  /*2080*/  LOP3.LUT R2, R2, 0x1800, RZ, 0xc0, !PT ;  /* 0x0000180002027812 */ /* 0x000fc400078ec0ff */
[----:B------:R-:W-:Y:S02]  /*2090*/  LOP3.LUT R4, R4, 0x6, RZ, 0xc0, !PT ;  /* 0x0000000604047812 */ /* 0x000fe400078ec0ff */
[----:B------:R-:W-:Y:S01]  /*20a0*/  F2FP.SATFINITE.E4M3.F32.PACK_AB_MERGE_C R26, R27, R26, RZ ;  /* 0x0000001a1b1a723e */ /* 0x000fe200048070ff */
[----:B------:R-:W-:Y:S01]  /*20b0*/  IMAD R2, R3, 0x20, R2 ;  /* 0x0000002003027824 */ /* 0x000fe200078e0202 */
[----:B------:R-:W-:Y:S01]  /*20c0*/  F2FP.SATFINITE.E4M3.F32.PACK_AB_MERGE_C R28, R29, R28, RZ ;  /* 0x0000001c1d1c723e */ /* 0x000fe200048070ff */
[----:B------:R-:W-:Y:S01]  /*20d0*/  IMAD R3, R3, 0x4, R4 ;  /* 0x0000000403037824 */ /* 0x000fe200078e0204 */
[----:B------:R-:W-:Y:S02]  /*20e0*/  F2FP.SATFINITE.E4M3.F32.PACK_AB_MERGE_C R30, R31, R30, RZ ;  /* 0x0000001e1f1e723e */ /* 0x000fe400048070ff */
[----:B------:R-:W-:Y:S01]  /*20f0*/  F2FP.SATFINITE.E4M3.F32.PACK_AB_MERGE_C R88, R89, R88, RZ ;  /* 0x000000585958723e */ /* 0x000fe200048070ff */
[----:B------:R-:W-:Y:S01]  /*2100*/  IMAD.IADD R3, R2, 0x1, R3 ;  /* 0x0000000102037824 */ /* 0x000fe200078e0203 */
[----:B------:R-:W-:-:S02]  /*2110*/  F2FP.SATFINITE.E4M3.F32.PACK_AB_MERGE_C R90, R91, R90, RZ ;  /* 0x0000005a5b5a723e */ /* 0x000fc400048070ff */
[----:B------:R-:W-:Y:S02]  /*2120*/  F2FP.SATFINITE.E4M3.F32.PACK_AB_MERGE_C R92, R93, R92, RZ ;  /* 0x0000005c5d5c723e */ /* 0x000fe400048070ff */
[----:B------:R-:W-:Y:S01]  /*2130*/  F2FP.SATFINITE.E4M3.F32.PACK_AB_MERGE_C R94, R95, R94, RZ ;  /* 0x0000005e5f5e723e */ /* 0x000fe200048070ff */
[----:B------:R-:W1:Y:S02]  /*2140*/  @!P2 SYNCS.CCTL.IV [UR20+0x28000] ;  /* 0x02800000ff00a9b1 */ /* 0x000e640008000014 */
[----:B-1----:R-:W-:Y:S01]  /*2150*/  BAR.SYNC.DEFER_BLOCKING 0x0 ;  /* 0x0000000000007b1d */ /* 0x002fe20000010000 */
[----:B------:R-:W-:Y:S02]  /*2160*/  F2FP.SATFINITE.E4M3.F32.PACK_AB_MERGE_C R32, R33, R32, RZ ;  /* 0x000000202120723e */ /* 0x000fe400048070ff */
[----:B------:R-:W-:Y:S02]  /*2170*/  F2FP.SATFINITE.E4M3.F32.PACK_AB_MERGE_C R34, R35, R34, RZ ;  /* 0x000000222322723e */ /* 0x000fe400048070ff */
[----:B------:R-:W-:-:S02]  /*2180*/  F2FP.SATFINITE.E4M3.F32.PACK_AB_MERGE_C R36, R37, R36, RZ ;  /* 0x000000242524723e */ /* 0x000fc400048070ff */
[----:B------:R-:W-:Y:S02]  /*2190*/  F2FP.SATFINITE.E4M3.F32.PACK_AB_MERGE_C R38, R39, R38, RZ ;  /* 0x000000262726723e */ /* 0x000fe400048070ff */
[----:B------:R-:W-:Y:S02]  /*21a0*/  F2FP.SATFINITE.E4M3.F32.PACK_AB_MERGE_C R96, R97, R96, RZ ;  /* 0x000000606160723e */ /* 0x000fe400048070ff */
[----:B------:R-:W-:Y:S02]  /*21b0*/  F2FP.SATFINITE.E4M3.F32.PACK_AB_MERGE_C R98, R99, R98, RZ ;  /* 0x000000626362723e */ /* 0x000fe400048070ff */
[----:B------:R-:W-:Y:S02]  /*21c0*/  F2FP.SATFINITE.E4M3.F32.PACK_AB_MERGE_C R100, R101, R100, RZ ;  /* 0x000000646564723e */ /* 0x000fe400048070ff */
[----:B------:R-:W-:Y:S02]  /*21d0*/  F2FP.SATFINITE.E4M3.F32.PACK_AB_MERGE_C R102, R103, R102, RZ ;  /* 0x000000666766723e */ /* 0x000fe400048070ff */
[----:B------:R-:W-:-:S02]  /*21e0*/  ISETP.LT.U32.AND P0, PT, R7, 0x40, P0 ;  /* 0x000000400700780c */ /* 0x000fc40000701070 */
[----:B------:R-:W-:Y:S02]  /*21f0*/  LOP3.LUT R5, R3, 0x10, RZ, 0x3c, !PT ;  /* 0x0000001003057812 */ /* 0x000fe400078e3cff */
[----:B------:R-:W-:Y:S02]  /*2200*/  F2FP.SATFINITE.E4M3.F32.PACK_AB_MERGE_C R40, R41, R40, RZ ;  /* 0x000000282928723e */ /* 0x000fe400048070ff */
[----:B------:R-:W-:Y:S01]  /*2210*/  F2FP.SATFINITE.E4M3.F32.PACK_AB_MERGE_C R42, R43, R42, RZ ;  /* 0x0000002a2b2a723e */ /* 0x000fe200048070ff */
[----:B------:R-:W1:Y:S02]  /*2220*/  @!P2 SYNCS.CCTL.IV [UR20+0x28008] ;  /* 0x02800800ff00a9b1 */ /* 0x000e640008000014 */
[----:B-1----:R-:W-:Y:S01]  /*2230*/  BAR.SYNC.DEFER_BLOCKING 0x0 ;  /* 0x0000000000007b1d */ /* 0x002fe20000010000 */
[----:B------:R-:W-:Y:S02]  /*2240*/  F2FP.SATFINITE.E4M3.F32.PACK_AB_MERGE_C R44, R45, R44, RZ ;  /* 0x0000002c2d2c723e */ /* 0x000fe400048070ff */
[----:B------:R-:W-:-:S02]  /*2250*/  F2FP.SATFINITE.E4M3.F32.PACK_AB_MERGE_C R46, R47, R46, RZ ;  /* 0x0000002e2f2e723e */ /* 0x000fc400048070ff */
[----:B------:R-:W-:Y:S01]  /*2260*/  F2FP.SATFINITE.E4M3.F32.PACK_AB_MERGE_C R104, R105, R104, RZ ;  /* 0x000000686968723e */ /* 0x000fe200048070ff */
[----:B------:R-:W-:Y:S01]  /*2270*/  VOTEU.ANY UP0, P0 ;  /* 0x00000000003f7886 */ /* 0x000fe20000000100 */
[----:B------:R-:W-:Y:S01]  /*2280*/  F2FP.SATFINITE.E4M3.F32.PACK_AB_MERGE_C R106, R107, R106, RZ ;  /* 0x0000006a6b6a723e */ /* 0x000fe200048070ff */
[----:B------:R-:W-:Y:S01]  /*2290*/  VOTEU.ANY UP1, P0 ;  /* 0x00000000003f7886 */ /* 0x000fe20000020100 */
[----:B------:R-:W-:Y:S02]  /*22a0*/  F2FP.SATFINITE.E4M3.F32.PACK_AB_MERGE_C R108, R109, R108, RZ ;  /* 0x0000006c6d6c723e */ /* 0x000fe400048070ff */
[----:B------:R-:W-:Y:S01]  /*22b0*/  F2FP.SATFINITE.E4M3.F32.PACK_AB_MERGE_C R110, R111, R110, RZ ;  /* 0x0000006e6f6e723e */ /* 0x000fe200048070ff */
[----:B--2---:R-:W-:Y:S01]  /*22c0*/  @UP0 UMOV UR6, UR26 ;  /* 0x0000001a00060c82 */ /* 0x004fe20008000000 */
[----:B------:R-:W-:Y:S01]  /*22d0*/  LOP3.LUT R7, R3, 0x20, RZ, 0x3c, !PT ;  /* 0x0000002003077812 */ /* 0x000fe200078e3cff */
[----:B------:R-:W-:Y:S01]  /*22e0*/  @UP0 UMOV UR7, UR27 ;  /* 0x0000001b00070c82 */ /* 0x000fe20008000000 */
[----:B------:R-:W-:-:S02]  /*22f0*/  F2FP.SATFINITE.E4M3.F32.PACK_AB_MERGE_C R48, R49, R48, RZ ;  /* 0x000000303130723e */ /* 0x000fc400048070ff */
[----:B------:R-:W-:Y:S02]  /*2300*/  F2FP.SATFINITE.E4M3.F32.PACK_AB_MERGE_C R50, R51, R50, RZ ;  /* 0x000000323332723e */ /* 0x000fe400048070ff */
[----:B------:R-:W-:Y:S02]  /*2310*/  F2FP.SATFINITE.E4M3.F32.PACK_AB_MERGE_C R52, R53, R52, RZ ;  /* 0x000000343534723e */ /* 0x000fe400048070ff */
[----:B------:R-:W-:Y:S02]  /*2320*/  F2FP.SATFINITE.E4M3.F32.PACK_AB_MERGE_C R54, R55, R54, RZ ;  /* 0x000000363736723e */ /* 0x000fe400048070ff */
[----:B------:R-:W-:Y:S01]  /*2330*/  F2FP.SATFINITE.E4M3.F32.PACK_AB_MERGE_C R112, R113, R112, RZ ;  /* 0x000000707170723e */ /* 0x000fe200048070ff */
[----:B------:R-:W1:Y:S02]  /*2340*/  @!P2 SYNCS.CCTL.IV [UR20+0x28010] ;  /* 0x02801000ff00a9b1 */ /* 0x000e640008000014 */
[----:B-1----:R-:W-:Y:S01]  /*2350*/  BAR.SYNC.DEFER_BLOCKING 0x0 ;  /* 0x0000000000007b1d */ /* 0x002fe20000010000 */
[----:B------:R-:W-:-:S02]  /*2360*/  F2FP.SATFINITE.E4M3.F32.PACK_AB_MERGE_C R114, R115, R114, RZ ;  /* 0x000000727372723e */ /* 0x000fc400048070ff */
[----:B------:R-:W-:Y:S02]  /*2370*/  F2FP.SATFINITE.E4M3.F32.PACK_AB_MERGE_C R116, R117, R116, RZ ;  /* 0x000000747574723e */ /* 0x000fe400048070ff */
[----:B------:R-:W-:Y:S02]  /*2380*/  F2FP.SATFINITE.E4M3.F32.PACK_AB_MERGE_C R118, R119, R118, RZ ;  /* 0x000000767776723e */ /* 0x000fe400048070ff */
[----:B------:R-:W-:Y:S02]  /*2390*/  LOP3.LUT R9, R3, 0x30, RZ, 0x3c, !PT ;  /* 0x0000003003097812 */ /* 0x000fe400078e3cff */
[----:B------:R-:W-:Y:S02]  /*23a0*/  F2FP.SATFINITE.E4M3.F32.PACK_AB_MERGE_C R56, R57, R56, RZ ;  /* 0x000000383938723e */ /* 0x000fe400048070ff */
[----:B------:R-:W-:Y:S02]  /*23b0*/  F2FP.SATFINITE.E4M3.F32.PACK_AB_MERGE_C R58, R59, R58, RZ ;  /* 0x0000003a3b3a723e */ /* 0x000fe400048070ff */
[----:B------:R-:W-:-:S02]  /*23c0*/  F2FP.SATFINITE.E4M3.F32.PACK_AB_MERGE_C R60, R61, R60, RZ ;  /* 0x0000003c3d3c723e */ /* 0x000fc400048070ff */
[----:B------:R-:W-:Y:S02]  /*23d0*/  F2FP.SATFINITE.E4M3.F32.PACK_AB_MERGE_C R62, R63, R62, RZ ;  /* 0x0000003e3f3e723e */ /* 0x000fe400048070ff */
[----:B------:R-:W-:Y:S02]  /*23e0*/  F2FP.SATFINITE.E4M3.F32.PACK_AB_MERGE_C R120, R121, R120, RZ ;  /* 0x000000787978723e */ /* 0x000fe400048070ff */
[----:B------:R-:W-:Y:S02]  /*23f0*/  F2FP.SATFINITE.E4M3.F32.PACK_AB_MERGE_C R122, R123, R122, RZ ;  /* 0x0000007a7b7a723e */ /* 0x000fe400048070ff */
[----:B------:R-:W-:Y:S02]  /*2400*/  F2FP.SATFINITE.E4M3.F32.PACK_AB_MERGE_C R124, R125, R124, RZ ;  /* 0x0000007c7d7c723e */ /* 0x000fe400048070ff */
[----:B------:R-:W-:Y:S01]  /*2410*/  F2FP.SATFINITE.E4M3.F32.PACK_AB_MERGE_C R126, R127, R126, RZ ;  /* 0x0000007e7f7e723e */ /* 0x000fe200048070ff */
[----:B------:R-:W1:Y:S02]  /*2420*/  @!P2 SYNCS.CCTL.IV [UR20+0x28018] ;  /* 0x02801800ff00a9b1 */ /* 0x000e640008000014 */
[----:B-1----:R-:W-:Y:S01]  /*2430*/  STS.U16 [R3+UR20], R24 ;  /* 0x0000001803007988 */ /* 0x002fe20008000414 */
[----:B------:R-:W-:-:S02]  /*2440*/  F2FP.SATFINITE.E4M3.F32.PACK_AB_MERGE_C R64, R65, R64, RZ ;  /* 0x000000404140723e */ /* 0x000fc400048070ff */
[----:B------:R-:W-:Y:S01]  /*2450*/  F2FP.SATFINITE.E4M3.F32.PACK_AB_MERGE_C R66, R67, R66, RZ ;  /* 0x000000424342723e */ /* 0x000fe200048070ff */
[----:B------:R-:W-:Y:S01]  /*2460*/  STS.U16 [R3+UR20+0x400], R26 ;  /* 0x0004001a03007988 */ /* 0x000fe20008000414 */
[----:B------:R-:W-:Y:S02]  /*2470*/  F2FP.SATFINITE.E4M3.F32.PACK_AB_MERGE_C R68, R69, R68, RZ ;  /* 0x000000444544723e */ /* 0x000fe400048070ff */
[----:B------:R-:W-:Y:S01]  /*2480*/  F2FP.SATFINITE.E4M3.F32.PACK_AB_MERGE_C R70, R71, R70, RZ ;  /* 0x000000464746723e */ /* 0x000fe200048070ff */
[----:B------:R-:W-:Y:S01]  /*2490*/  STS.U16 [R3+UR20+0x8], R28 ;  /* 0x0000081c03007988 */ /* 0x000fe20008000414 */
[----:B------:R-:W-:Y:S02]  /*24a0*/  F2FP.SATFINITE.E4M3.F32.PACK_AB_MERGE_C R128, R129, R128, RZ ;  /* 0x000000808180723e */ /* 0x000fe400048070ff */
[----:B------:R-:W-:Y:S01]  /*24b0*/  F2FP.SATFINITE.E4M3.F32.PACK_AB_MERGE_C R130, R131, R130, RZ ;  /* 0x000000828382723e */ /* 0x000fe200048070ff */
[----:B------:R-:W-:Y:S01]  /*24c0*/  STS.U16 [R3+UR20+0x408], R30 ;  /* 0x0004081e03007988 */ /* 0x000fe20008000414 */
        /* <DEDUP_REMOVED lines=14> */
[----:B------:R-:W-:Y:S01]  /*25b0*/  STS.U16 [R5+UR20], R32 ;  /* 0x0000002005007988 */ /* 0x000fe20008000414 */
        /* <DEDUP_REMOVED lines=12> */
[----:B------:R-:W-:-:S03]  /*2680*/  SHF.R.U32.HI R0, RZ, 0x5, R0 ;  /* 0x00000005ff007819 */ /* 0x000fc60000011600 */
[----:B------:R-:W-:Y:S01]  /*2690*/  STS.U16 [R5+UR20+0x2400], R98 ;  /* 0x0024006205007988 */ /* 0x000fe20008000414 */
[----:B------:R-:W-:-:S03]  /*26a0*/  R2UR UR5, R0 ;  /* 0x00000000000572ca */ /* 0x000fc600000e0000 */
[----:B------:R-:W-:Y:S04]  /*26b0*/  STS.U16 [R5+UR20+0x2008], R100 ;  /* 0x0020086405007988 */ /* 0x000fe80008000414 */
[----:B------:R1:W-:Y:S04]  /*26c0*/  STS.U16 [R5+UR20+0x2408], R102 ;  /* 0x0024086605007988 */ /* 0x0003e80008000414 */
[----:B------:R-:W-:Y:S02]  /*26d0*/  STS.U16 [R7+UR20], R40 ;  /* 0x0000002807007988 */ /* 0x000fe40008000414 */
[----:B------:R-:W-:-:S02]  /*26e0*/  ULOP3.LUT UR5, UR5, 0x1, URZ, 0xc0, !UPT ;  /* 0x0000000105057892 */ /* 0x000fc4000f8ec03f */
[----:B------:R-:W-:Y:S01]  /*26f0*/  STS.U16 [R7+UR20+0x400], R42 ;  /* 0x0004002a07007988 */ /* 0x000fe20008000414 */
[----:B-1----:R-:W-:Y:S01]  /*2700*/  LOP3.LUT R5, R3, 0x40, RZ, 0x3c, !PT ;  /* 0x0000004003057812 */ /* 0x002fe200078e3cff */
[----:B------:R-:W-:Y:S02]  /*2710*/  ULEA UR9, UR5, UR15, 0x7 ;  /* 0x0000000f05097291 */ /* 0x000fe4000f8e383f */
[----:B------:R-:W-:Y:S01]  /*2720*/  STS.U16 [R7+UR20+0x8], R44 ;  /* 0x0000082c07007988 */ /* 0x000fe20008000414 */
[----:B------:R-:W-:-:S03]  /*2730*/  ULEA UR8, UR5, UR20, 0xd ;  /* 0x0000001405087291 */ /* 0x000fc6000f8e683f */
[----:B------:R-:W-:Y:S04]  /*2740*/  STS.U16 [R7+UR20+0x408], R46 ;  /* 0x0004082e07007988 */ /* 0x000fe80008000414 */
[----:B------:R-:W-:Y:S04]  /*2750*/  STS.U16 [R7+UR20+0x2000], R104 ;  /* 0x0020006807007988 */ /* 0x000fe80008000414 */
[----:B------:R-:W-:Y:S04]  /*2760*/  STS.U16 [R7+UR20+0x2400], R106 ;  /* 0x0024006a07007988 */ /* 0x000fe80008000414 */
[----:B------:R-:W-:Y:S04]  /*2770*/  STS.U16 [R7+UR20+0x2008], R108 ;  /* 0x0020086c07007988 */ /* 0x000fe80008000414 */
[----:B------:R1:W-:Y:S04]  /*2780*/  STS.U16 [R7+UR20+0x2408], R110 ;  /* 0x0024086e07007988 */ /* 0x0003e80008000414 */
[----:B------:R-:W-:Y:S04]  /*2790*/  STS.U16 [R9+UR20], R48 ;  /* 0x0000003009007988 */ /* 0x000fe80008000414 */
[----:B------:R-:W-:Y:S01]  /*27a0*/  STS.U16 [R9+UR20+0x400], R50 ;  /* 0x0004003209007988 */ /* 0x000fe20008000414 */
[----:B-1----:R-:W-:-:S03]  /*27b0*/  LOP3.LUT R7, R3, 0x50, RZ, 0x3c, !PT ;  /* 0x0000005003077812 */ /* 0x002fc600078e3cff */
[----:B------:R-:W-:Y:S04]  /*27c0*/  STS.U16 [R9+UR20+0x8], R52 ;  /* 0x0000083409007988 */ /* 0x000fe80008000414 */
[----:B------:R-:W-:Y:S04]  /*27d0*/  STS.U16 [R9+UR20+0x408], R54 ;  /* 0x0004083609007988 */ /* 0x000fe80008000414 */
[----:B------:R-:W-:Y:S04]  /*27e0*/  STS.U16 [R9+UR20+0x2000], R112 ;  /* 0x0020007009007988 */ /* 0x000fe80008000414 */
[----:B------:R-:W-:Y:S04]  /*27f0*/  STS.U16 [R9+UR20+0x2400], R114 ;  /* 0x0024007209007988 */ /* 0x000fe80008000414 */
[----:B------:R-:W-:Y:S04]  /*2800*/  STS.U16 [R9+UR20+0x2008], R116 ;  /* 0x0020087409007988 */ /* 0x000fe80008000414 */
[----:B------:R1:W-:Y:S04]  /*2810*/  STS.U16 [R9+UR20+0x2408], R118 ;  /* 0x0024087609007988 */ /* 0x0003e80008000414 */
[----:B------:R-:W-:Y:S04]  /*2820*/  STS.U16 [R5+UR20], R56 ;  /* 0x0000003805007988 */ /* 0x000fe80008000414 */
[----:B------:R-:W-:Y:S01]  /*2830*/  STS.U16 [R5+UR20+0x400], R58 ;  /* 0x0004003a05007988 */ /* 0x000fe20008000414 */
[----:B-1----:R-:W-:-:S02]  /*2840*/  LOP3.LUT R9, R3, 0x60, RZ, 0x3c, !PT ;  /* 0x0000006003097812 */ /* 0x002fc400078e3cff */
[----:B------:R-:W-:Y:S01]  /*2850*/  LOP3.LUT R3, R3, 0x70, RZ, 0x3c, !PT ;  /* 0x0000007003037812 */ /* 0x000fe200078e3cff */
[----:B------:R-:W-:Y:S04]  /*2860*/  STS.U16 [R5+UR20+0x8], R60 ;  /* 0x0000083c05007988 */ /* 0x000fe80008000414 */
[----:B------:R-:W-:Y:S04]  /*2870*/  STS.U16 [R5+UR20+0x408], R62 ;  /* 0x0004083e05007988 */ /* 0x000fe80008000414 */
[----:B------:R-:W-:Y:S04]  /*2880*/  STS.U16 [R5+UR20+0x2000], R120 ;  /* 0x0020007805007988 */ /* 0x000fe80008000414 */
[----:B------:R-:W-:Y:S04]  /*2890*/  STS.U16 [R5+UR20+0x2400], R122 ;  /* 0x0024007a05007988 */ /* 0x000fe80008000414 */
[----:B------:R-:W-:Y:S04]  /*28a0*/  STS.U16 [R5+UR20+0x2008], R124 ;  /* 0x0020087c05007988 */ /* 0x000fe80008000414 */
[----:B------:R-:W-:Y:S04]  /*28b0*/  STS.U16 [R5+UR20+0x2408], R126 ;  /* 0x0024087e05007988 */ /* 0x000fe80008000414 */
[----:B------:R-:W-:Y:S04]  /*28c0*/  STS.U16 [R7+UR20], R64 ;  /* 0x0000004007007988 */ /* 0x000fe80008000414 */
[----:B------:R-:W-:Y:S04]  /*28d0*/  STS.U16 [R7+UR20+0x400], R66 ;  /* 0x0004004207007988 */ /* 0x000fe80008000414 */
        /* <DEDUP_REMOVED lines=21> */
[----:B------:R-:W-:Y:S01]  /*2a30*/  STS.U16 [R3+UR20+0x2408], R150 ;  /* 0x0024089603007988 */ /* 0x000fe20008000414 */
[----:B------:R1:W-:Y:S06]  /*2a40*/  MEMBAR.ALL.CTA ;  /* 0x0000000000007992 */ /* 0x0003ec0000008000 */
[----:B-1----:R-:W1:Y:S02]  /*2a50*/  FENCE.VIEW.ASYNC.S ;  /* 0x00000000000073c6 */ /* 0x002e640000000000 */
[----:B-1----:R-:W-:Y:S06]  /*2a60*/  BAR.SYNC.DEFER_BLOCKING 0x0 ;  /* 0x0000000000007b1d */ /* 0x002fec0000010000 */
[----:B------:R1:W-:Y:S01]  /*2a70*/  @UP1 UTMASTG.2D [UR8], [UR6] ;  /* 0x00000008060013b5 */ /* 0x0003e20008008000 */
[----:B------:R0:W-:Y:S01]  /*2a80*/  UTMACMDFLUSH ;  /* 0x00000000000079b7 */ /* 0x0001e20000000000 */
[----:B------:R-:W-:-:S04]  /*2a90*/  DEPBAR.LE SB0, 0x0 ;  /* 0x000080000000791a */ /* 0x000fc80000000000 */
[----:B------:R-:W-:Y:S06]  /*2aa0*/  BAR.SYNC.DEFER_BLOCKING 0x0 ;  /* 0x0000000000007b1d */ /* 0x000fec0000010000 */
[----:B-1----:R-:W-:Y:S05]  /*2ab0*/  EXIT ;  /* 0x000000000000794d */ /* 0x002fea0003800000 */
.L_x_49:
[----:B------:R-:W1:Y:S02]  /*2ac0*/  SYNCS.PHASECHK.TRANS64.TRYWAIT P0, [UR30+0x28000], R2 ;  /* 0x02800002ff0075a7 */ /* 0x000e64000800015e */
[----:B-1----:R-:W-:Y:S05]  /*2ad0*/  @!P0 BRA `(.L_x_49) ;  /* 0xfffffffc00f88947 */ /* 0x002fea000383ffff */
[----:B------:R-:W-:Y:S05]  /*2ae0*/  BRA `(.L_x_51) ;  /* 0xfffffff000d87947 */ /* 0x000fea000383ffff */
.L_x_52:
[----:B------:R-:W-:-:S00]  /*2af0*/  BRA `(.L_x_52) ;  /* 0xfffffffc00fc7947 */ /* 0x000fc0000383ffff */
[----:B------:R-:W-:-:S00]  /*2b00*/  NOP ;  /* 0x0000000000007918 */ /* 0x000fc00000000000 */
[----:B------:R-:W-:-:S00]  /*2b10*/  NOP ;  /* 0x0000000000007918 */ /* 0x000fc00000000000 */
[----:B------:R-:W-:-:S00]  /*2b20*/  NOP ;  /* 0x0000000000007918 */ /* 0x000fc00000000000 */
[----:B------:R-:W-:-:S00]  /*2b30*/  NOP ;  /* 0x0000000000007918 */ /* 0x000fc00000000000 */
[----:B------:R-:W-:-:S00]  /*2b40*/  NOP ;  /* 0x0000000000007918 */ /* 0x000fc00000000000 */
[----:B------:R-:W-:-:S00]  /*2b50*/  NOP ;  /* 0x0000000000007918 */ /* 0x000fc00000000000 */
[----:B------:R-:W-:-:S00]  /*2b60*/  NOP ;  /* 0x0000000000007918 */ /* 0x000fc00000000000 */
[----:B------:R-:W-:-:S00]  /*2b70*/  NOP ;  /* 0x0000000000007918 */ /* 0x000fc00000000000 */
.L_x_53:


//--------------------- .nv.shared.gluon_wgmma    --------------------------
	.section	.nv.shared.gluon_wgmma,"aw",@nobits
	.sectionflags	@""
	.align	16
	.zero		1024


//--------------------- .nv.shared.reserved.0     --------------------------
	.section	.nv.shared.reserved.0,"aw",@nobits
	.weak		__nv_reservedSMEM_offset_0_alias
	.size		__nv_reservedSMEM_offset_0_alias, 0, 0
	.other		__nv_reservedSMEM_offset_0_alias,@"STO_CUDA_RESERVED_SHARED STV_DEFAULT"
__nv_reservedSMEM_offset_0_alias:
	.zero		0


//--------------------- .nv.constant0.gluon_wgmma --------------------------
	.section	.nv.constant0.gluon_wgmma,"a",@progbits
	.sectionflags	@""
	.align	4
.nv.constant0.gluon_wgmma:
	.zero		608


//--------------------- SYMBOLS --------------------------

	.type		.nv.reservedSmem.offset0,@object
	.size		.nv.reservedSmem.offset0,0x4
